	.target	sm_90a

	.elftype	@"ET_EXEC"


//--------------------- .note.nv.tkinfo           --------------------------
	.section	.note.nv.tkinfo,"",@"SHT_NOTE"
	.sectionflags	@"SHF_NOTE_NV_TKINFO"
	.tkinfo
        /*0018*/ 	.word	0x00000002
        /*0030*/ 	.string	""
        /*0030*/ 	.string	"ptxas"
        /*0030*/ 	.string	"Cuda compilation tools, release 13.0, V13.0.88"
        /*0030*/ 	.string	"Build cuda_13.0.r13.0/compiler.36424714_0"
        /*0030*/ 	.string	"-arch sm_90a -m 64 "



//--------------------- .note.nv.cuinfo           --------------------------
	.section	.note.nv.cuinfo,"",@"SHT_NOTE"
	.sectionflags	@"SHF_NOTE_NV_CUINFO"
        /*0018*/ 	.short	0x0002
        /*001a*/ 	.short	0x005a
        /*001c*/ 	.short	0x0082
	.zero		2


//--------------------- .nv.info                  --------------------------
	.section	.nv.info,"",@"SHT_CUDA_INFO"
	.align	4


	//----- nvinfo : EIATTR_REGCOUNT
	.align		4
        /*0000*/ 	.byte	0x04, 0x2f
        /*0002*/ 	.short	(.L_12 - .L_11)
	.align		4
.L_11:
        /*0004*/ 	.word	index@(_ZN7cutlass13device_kernelIN5flash19enable_sm80_to_sm89INS1_16FlashAttnFwdSm80INS1_25CollectiveMainloopFwdSm80ILi8ELi1ELb1EN4cute5tupleIJNS5_1CILi128EEENS7_ILi112EEES8_EEELi128ENS_10bfloat16_tEfNS_4arch4Sm80ELb1ELb0ELb1ELb1ELb0ELb1ELb1ELb1EEENS1_21CollectiveEpilogueFwdINS6_IJS8_S8_S9_EEENS6_IJNS7_ILi1EEESH_SH_EEESB_SD_Li256ELb1ELb1ELb1ELb0EEENS1_36VarlenDynamicPersistentTileSchedulerILi128ELi112ELi256ELi256ELb1ELb1ELb0ELb1ELb1ELb1EEEEEEEEEvNT_6ParamsE)
        /*0008*/ 	.word	0x00000004


	//----- nvinfo : EIATTR_FRAME_SIZE
	.align		4
.L_12:
        /*000c*/ 	.byte	0x04, 0x11
        /*000e*/ 	.short	(.L_14 - .L_13)
	.align		4
.L_13:
        /*0010*/ 	.word	index@(_ZN7cutlass13device_kernelIN5flash19enable_sm80_to_sm89INS1_16FlashAttnFwdSm80INS1_25CollectiveMainloopFwdSm80ILi8ELi1ELb1EN4cute5tupleIJNS5_1CILi128EEENS7_ILi112EEES8_EEELi128ENS_10bfloat16_tEfNS_4arch4Sm80ELb1ELb0ELb1ELb1ELb0ELb1ELb1ELb1EEENS1_21CollectiveEpilogueFwdINS6_IJS8_S8_S9_EEENS6_IJNS7_ILi1EEESH_SH_EEESB_SD_Li256ELb1ELb1ELb1ELb0EEENS1_36VarlenDynamicPersistentTileSchedulerILi128ELi112ELi256ELi256ELb1ELb1ELb0ELb1ELb1ELb1EEEEEEEEEvNT_6ParamsE)
        /*0014*/ 	.word	0x00000000


	//----- nvinfo : EIATTR_REGCOUNT
	.align		4
.L_14:
        /*0018*/ 	.byte	0x04, 0x2f
        /*001a*/ 	.short	(.L_16 - .L_15)
	.align		4
.L_15:
        /*001c*/ 	.word	index@(_ZN7cutlass13device_kernelIN5flash19enable_sm80_to_sm89INS1_16FlashAttnFwdSm80INS1_25CollectiveMainloopFwdSm80ILi8ELi1ELb1EN4cute5tupleIJNS5_1CILi128EEENS7_ILi112EEES8_EEELi128ENS_10bfloat16_tEfNS_4arch4Sm80ELb1ELb0ELb1ELb1ELb0ELb0ELb1ELb1EEENS1_21CollectiveEpilogueFwdINS6_IJS8_S8_S9_EEENS6_IJNS7_ILi1EEESH_SH_EEESB_SD_Li256ELb1ELb1ELb1ELb0EEENS1_36VarlenDynamicPersistentTileSchedulerILi128ELi112ELi256ELi256ELb1ELb1ELb0ELb1ELb1ELb1EEEEEEEEEvNT_6ParamsE)
        /*0020*/ 	.word	0x00000004


	//----- nvinfo : EIATTR_FRAME_SIZE
	.align		4
.L_16:
        /*0024*/ 	.byte	0x04, 0x11
        /*0026*/ 	.short	(.L_18 - .L_17)
	.align		4
.L_17:
        /*0028*/ 	.word	index@(_ZN7cutlass13device_kernelIN5flash19enable_sm80_to_sm89INS1_16FlashAttnFwdSm80INS1_25CollectiveMainloopFwdSm80ILi8ELi1ELb1EN4cute5tupleIJNS5_1CILi128EEENS7_ILi112EEES8_EEELi128ENS_10bfloat16_tEfNS_4arch4Sm80ELb1ELb0ELb1ELb1ELb0ELb0ELb1ELb1EEENS1_21CollectiveEpilogueFwdINS6_IJS8_S8_S9_EEENS6_IJNS7_ILi1EEESH_SH_EEESB_SD_Li256ELb1ELb1ELb1ELb0EEENS1_36VarlenDynamicPersistentTileSchedulerILi128ELi112ELi256ELi256ELb1ELb1ELb0ELb1ELb1ELb1EEEEEEEEEvNT_6ParamsE)
        /*002c*/ 	.word	0x00000000


	//----- nvinfo : EIATTR_REGCOUNT
	.align		4
.L_18:
        /*0030*/ 	.byte	0x04, 0x2f
        /*0032*/ 	.short	(.L_20 - .L_19)
	.align		4
.L_19:
        /*0034*/ 	.word	index@(_ZN7cutlass13device_kernelIN5flash19enable_sm80_to_sm89INS1_16FlashAttnFwdSm80INS1_25CollectiveMainloopFwdSm80ILi4ELi1ELb0EN4cute5tupleIJNS5_1CILi128EEENS7_ILi64EEES8_EEELi128ENS_10bfloat16_tEfNS_4arch4Sm80ELb1ELb0ELb1ELb0ELb0ELb0ELb1ELb1EEENS1_21CollectiveEpilogueFwdINS6_IJS8_S8_S9_EEENS6_IJNS7_ILi1EEESH_SH_EEESB_SD_Li128ELb0ELb1ELb1ELb0EEENS1_30DynamicPersistentTileSchedulerILi128ELi128ELb1ELb1ELb0EEEEEEEEEvNT_6ParamsE)
        /*0038*/ 	.word	0x00000004


	//----- nvinfo : EIATTR_FRAME_SIZE
	.align		4
.L_20:
        /*003c*/ 	.byte	0x04, 0x11
        /*003e*/ 	.short	(.L_22 - .L_21)
	.align		4
.L_21:
        /*0040*/ 	.word	index@(_ZN7cutlass13device_kernelIN5flash19enable_sm80_to_sm89INS1_16FlashAttnFwdSm80INS1_25CollectiveMainloopFwdSm80ILi4ELi1ELb0EN4cute5tupleIJNS5_1CILi128EEENS7_ILi64EEES8_EEELi128ENS_10bfloat16_tEfNS_4arch4Sm80ELb1ELb0ELb1ELb0ELb0ELb0ELb1ELb1EEENS1_21CollectiveEpilogueFwdINS6_IJS8_S8_S9_EEENS6_IJNS7_ILi1EEESH_SH_EEESB_SD_Li128ELb0ELb1ELb1ELb0EEENS1_30DynamicPersistentTileSchedulerILi128ELi128ELb1ELb1ELb0EEEEEEEEEvNT_6ParamsE)
        /*0044*/ 	.word	0x00000000


	//----- nvinfo : EIATTR_REGCOUNT
	.align		4
.L_22:
        /*0048*/ 	.byte	0x04, 0x2f
        /*004a*/ 	.short	(.L_24 - .L_23)
	.align		4
.L_23:
        /*004c*/ 	.word	index@(_ZN7cutlass13device_kernelIN5flash19enable_sm80_to_sm89INS1_16FlashAttnFwdSm80INS1_25CollectiveMainloopFwdSm80ILi8ELi1ELb1EN4cute5tupleIJNS5_1CILi128EEENS7_ILi96EEES8_EEELi128ENS_10bfloat16_tEfNS_4arch4Sm80ELb0ELb1ELb1ELb1ELb0ELb1ELb1ELb1EEENS1_21CollectiveEpilogueFwdINS6_IJS8_S8_S9_EEENS6_IJNS7_ILi1EEESH_SH_EEESB_SD_Li256ELb1ELb1ELb1ELb0EEENS1_36VarlenDynamicPersistentTileSchedulerILi128ELi96ELi256ELi256ELb1ELb1ELb0ELb1ELb0ELb1EEEEEEEEEvNT_6ParamsE)
        /*0050*/ 	.word	0x00000004


	//----- nvinfo : EIATTR_FRAME_SIZE
	.align		4
.L_24:
        /*0054*/ 	.byte	0x04, 0x11
        /*0056*/ 	.short	(.L_26 - .L_25)
	.align		4
.L_25:
        /*0058*/ 	.word	index@(_ZN7cutlass13device_kernelIN5flash19enable_sm80_to_sm89INS1_16FlashAttnFwdSm80INS1_25CollectiveMainloopFwdSm80ILi8ELi1ELb1EN4cute5tupleIJNS5_1CILi128EEENS7_ILi96EEES8_EEELi128ENS_10bfloat16_tEfNS_4arch4Sm80ELb0ELb1ELb1ELb1ELb0ELb1ELb1ELb1EEENS1_21CollectiveEpilogueFwdINS6_IJS8_S8_S9_EEENS6_IJNS7_ILi1EEESH_SH_EEESB_SD_Li256ELb1ELb1ELb1ELb0EEENS1_36VarlenDynamicPersistentTileSchedulerILi128ELi96ELi256ELi256ELb1ELb1ELb0ELb1ELb0ELb1EEEEEEEEEvNT_6ParamsE)
        /*005c*/ 	.word	0x00000000


	//----- nvinfo : EIATTR_REGCOUNT
	.align		4
.L_26:
        /*0060*/ 	.byte	0x04, 0x2f
        /*0062*/ 	.short	(.L_28 - .L_27)
	.align		4
.L_27:
        /*0064*/ 	.word	index@(_ZN7cutlass13device_kernelIN5flash19enable_sm80_to_sm89INS1_16FlashAttnFwdSm80INS1_25CollectiveMainloopFwdSm80ILi8ELi1ELb1EN4cute5tupleIJNS5_1CILi128EEENS7_ILi96EEES8_EEELi128ENS_10bfloat16_tEfNS_4arch4Sm80ELb0ELb1ELb1ELb1ELb0ELb0ELb1ELb1EEENS1_21CollectiveEpilogueFwdINS6_IJS8_S8_S9_EEENS6_IJNS7_ILi1EEESH_SH_EEESB_SD_Li256ELb1ELb1ELb1ELb0EEENS1_36VarlenDynamicPersistentTileSchedulerILi128ELi96ELi256ELi256ELb1ELb1ELb0ELb1ELb0ELb1EEEEEEEEEvNT_6ParamsE)
        /*0068*/ 	.word	0x00000004


	//----- nvinfo : EIATTR_FRAME_SIZE
	.align		4
.L_28:
        /*006c*/ 	.byte	0x04, 0x11
        /*006e*/ 	.short	(.L_30 - .L_29)
	.align		4
.L_29:
        /*0070*/ 	.word	index@(_ZN7cutlass13device_kernelIN5flash19enable_sm80_to_sm89INS1_16FlashAttnFwdSm80INS1_25CollectiveMainloopFwdSm80ILi8ELi1ELb1EN4cute5tupleIJNS5_1CILi128EEENS7_ILi96EEES8_EEELi128ENS_10bfloat16_tEfNS_4arch4Sm80ELb0ELb1ELb1ELb1ELb0ELb0ELb1ELb1EEENS1_21CollectiveEpilogueFwdINS6_IJS8_S8_S9_EEENS6_IJNS7_ILi1EEESH_SH_EEESB_SD_Li256ELb1ELb1ELb1ELb0EEENS1_36VarlenDynamicPersistentTileSchedulerILi128ELi96ELi256ELi256ELb1ELb1ELb0ELb1ELb0ELb1EEEEEEEEEvNT_6ParamsE)
        /*0074*/ 	.word	0x00000000


	//----- nvinfo : EIATTR_REGCOUNT
	.align		4
.L_30:
        /*0078*/ 	.byte	0x04, 0x2f
        /*007a*/ 	.short	(.L_32 - .L_31)
	.align		4
.L_31:
        /*007c*/ 	.word	index@(_ZN7cutlass13device_kernelIN5flash19enable_sm80_to_sm89INS1_16FlashAttnFwdSm80INS1_25CollectiveMainloopFwdSm80ILi4ELi1ELb0EN4cute5tupleIJNS5_1CILi128EEENS7_ILi48EEES8_EEELi128ENS_10bfloat16_tEfNS_4arch4Sm80ELb0ELb1ELb1ELb0ELb0ELb0ELb1ELb1EEENS1_21CollectiveEpilogueFwdINS6_IJS8_S8_S9_EEENS6_IJNS7_ILi1EEESH_SH_EEESB_SD_Li128ELb0ELb1ELb1ELb0EEENS1_19SingleTileSchedulerILb0ELb1ELb1ELi128EEEEEEEEEvNT_6ParamsE)
        /*0080*/ 	.word	0x00000004


	//----- nvinfo : EIATTR_FRAME_SIZE
	.align		4
.L_32:
        /*0084*/ 	.byte	0x04, 0x11
        /*0086*/ 	.short	(.L_34 - .L_33)
	.align		4
.L_33:
        /*0088*/ 	.word	index@(_ZN7cutlass13device_kernelIN5flash19enable_sm80_to_sm89INS1_16FlashAttnFwdSm80INS1_25CollectiveMainloopFwdSm80ILi4ELi1ELb0EN4cute5tupleIJNS5_1CILi128EEENS7_ILi48EEES8_EEELi128ENS_10bfloat16_tEfNS_4arch4Sm80ELb0ELb1ELb1ELb0ELb0ELb0ELb1ELb1EEENS1_21CollectiveEpilogueFwdINS6_IJS8_S8_S9_EEENS6_IJNS7_ILi1EEESH_SH_EEESB_SD_Li128ELb0ELb1ELb1ELb0EEENS1_19SingleTileSchedulerILb0ELb1ELb1ELi128EEEEEEEEEvNT_6ParamsE)
        /*008c*/ 	.word	0x00000000


	//----- nvinfo : EIATTR_REGCOUNT
	.align		4
.L_34:
        /*0090*/ 	.byte	0x04, 0x2f
        /*0092*/ 	.short	(.L_36 - .L_35)
	.align		4
.L_35:
        /*0094*/ 	.word	index@(_ZN7cutlass13device_kernelIN5flash19enable_sm80_to_sm89INS1_16FlashAttnFwdSm80INS1_25CollectiveMainloopFwdSm80ILi8ELi1ELb1EN4cute5tupleIJNS5_1CILi128EEENS7_ILi112EEES8_EEELi128ENS_10bfloat16_tEfNS_4arch4Sm80ELb0ELb0ELb1ELb1ELb0ELb1ELb1ELb1EEENS1_21CollectiveEpilogueFwdINS6_IJS8_S8_S9_EEENS6_IJNS7_ILi1EEESH_SH_EEESB_SD_Li256ELb1ELb1ELb1ELb0EEENS1_36VarlenDynamicPersistentTileSchedulerILi128ELi112ELi256ELi256ELb1ELb1ELb0ELb0ELb1ELb1EEEEEEEEEvNT_6ParamsE)
        /*0098*/ 	.word	0x00000004


	//----- nvinfo : EIATTR_FRAME_SIZE
	.align		4
.L_36:
        /*009c*/ 	.byte	0x04, 0x11
        /*009e*/ 	.short	(.L_38 - .L_37)
	.align		4
.L_37:
        /*00a0*/ 	.word	index@(_ZN7cutlass13device_kernelIN5flash19enable_sm80_to_sm89INS1_16FlashAttnFwdSm80INS1_25CollectiveMainloopFwdSm80ILi8ELi1ELb1EN4cute5tupleIJNS5_1CILi128EEENS7_ILi112EEES8_EEELi128ENS_10bfloat16_tEfNS_4arch4Sm80ELb0ELb0ELb1ELb1ELb0ELb1ELb1ELb1EEENS1_21CollectiveEpilogueFwdINS6_IJS8_S8_S9_EEENS6_IJNS7_ILi1EEESH_SH_EEESB_SD_Li256ELb1ELb1ELb1ELb0EEENS1_36VarlenDynamicPersistentTileSchedulerILi128ELi112ELi256ELi256ELb1ELb1ELb0ELb0ELb1ELb1EEEEEEEEEvNT_6ParamsE)
        /*00a4*/ 	.word	0x00000000


	//----- nvinfo : EIATTR_REGCOUNT
	.align		4
.L_38:
        /*00a8*/ 	.byte	0x04, 0x2f
        /*00aa*/ 	.short	(.L_40 - .L_39)
	.align		4
.L_39:
        /*00ac*/ 	.word	index@(_ZN7cutlass13device_kernelIN5flash19enable_sm80_to_sm89INS1_16FlashAttnFwdSm80INS1_25CollectiveMainloopFwdSm80ILi8ELi1ELb1EN4cute5tupleIJNS5_1CILi128EEENS7_ILi112EEES8_EEELi128ENS_10bfloat16_tEfNS_4arch4Sm80ELb0ELb0ELb1ELb1ELb0ELb0ELb1ELb1EEENS1_21CollectiveEpilogueFwdINS6_IJS8_S8_S9_EEENS6_IJNS7_ILi1EEESH_SH_EEESB_SD_Li256ELb1ELb1ELb1ELb0EEENS1_36VarlenDynamicPersistentTileSchedulerILi128ELi112ELi256ELi256ELb1ELb1ELb0ELb0ELb1ELb1EEEEEEEEEvNT_6ParamsE)
        /*00b0*/ 	.word	0x00000004


	//----- nvinfo : EIATTR_FRAME_SIZE
	.align		4
.L_40:
        /*00b4*/ 	.byte	0x04, 0x11
        /*00b6*/ 	.short	(.L_42 - .L_41)
	.align		4
.L_41:
        /*00b8*/ 	.word	index@(_ZN7cutlass13device_kernelIN5flash19enable_sm80_to_sm89INS1_16FlashAttnFwdSm80INS1_25CollectiveMainloopFwdSm80ILi8ELi1ELb1EN4cute5tupleIJNS5_1CILi128EEENS7_ILi112EEES8_EEELi128ENS_10bfloat16_tEfNS_4arch4Sm80ELb0ELb0ELb1ELb1ELb0ELb0ELb1ELb1EEENS1_21CollectiveEpilogueFwdINS6_IJS8_S8_S9_EEENS6_IJNS7_ILi1EEESH_SH_EEESB_SD_Li256ELb1ELb1ELb1ELb0EEENS1_36VarlenDynamicPersistentTileSchedulerILi128ELi112ELi256ELi256ELb1ELb1ELb0ELb0ELb1ELb1EEEEEEEEEvNT_6ParamsE)
        /*00bc*/ 	.word	0x00000000


	//----- nvinfo : EIATTR_REGCOUNT
	.align		4
.L_42:
        /*00c0*/ 	.byte	0x04, 0x2f
        /*00c2*/ 	.short	(.L_44 - .L_43)
	.align		4
.L_43:
        /*00c4*/ 	.word	index@(_ZN7cutlass13device_kernelIN5flash19enable_sm80_to_sm89INS1_16FlashAttnFwdSm80INS1_25CollectiveMainloopFwdSm80ILi4ELi1ELb0EN4cute5tupleIJNS5_1CILi128EEENS7_ILi64EEES8_EEELi128ENS_10bfloat16_tEfNS_4arch4Sm80ELb0ELb0ELb1ELb0ELb0ELb0ELb1ELb1EEENS1_21CollectiveEpilogueFwdINS6_IJS8_S8_S9_EEENS6_IJNS7_ILi1EEESH_SH_EEESB_SD_Li128ELb0ELb1ELb1ELb0EEENS1_19SingleTileSchedulerILb0ELb1ELb1ELi128EEEEEEEEEvNT_6ParamsE)
        /*00c8*/ 	.word	0x00000004


	//----- nvinfo : EIATTR_FRAME_SIZE
	.align		4
.L_44:
        /*00cc*/ 	.byte	0x04, 0x11
        /*00ce*/ 	.short	(.L_46 - .L_45)
	.align		4
.L_45:
        /*00d0*/ 	.word	index@(_ZN7cutlass13device_kernelIN5flash19enable_sm80_to_sm89INS1_16FlashAttnFwdSm80INS1_25CollectiveMainloopFwdSm80ILi4ELi1ELb0EN4cute5tupleIJNS5_1CILi128EEENS7_ILi64EEES8_EEELi128ENS_10bfloat16_tEfNS_4arch4Sm80ELb0ELb0ELb1ELb0ELb0ELb0ELb1ELb1EEENS1_21CollectiveEpilogueFwdINS6_IJS8_S8_S9_EEENS6_IJNS7_ILi1EEESH_SH_EEESB_SD_Li128ELb0ELb1ELb1ELb0EEENS1_19SingleTileSchedulerILb0ELb1ELb1ELi128EEEEEEEEEvNT_6ParamsE)
        /*00d4*/ 	.word	0x00000000


	//----- nvinfo : EIATTR_REGCOUNT
	.align		4
.L_46:
        /*00d8*/ 	.byte	0x04, 0x2f
        /*00da*/ 	.short	(.L_48 - .L_47)
	.align		4
.L_47:
        /*00dc*/ 	.word	index@(_ZN7cutlass13device_kernelIN5flash19enable_sm80_to_sm89INS1_16FlashAttnFwdSm80INS1_25CollectiveMainloopFwdSm80ILi8ELi1ELb1EN4cute5tupleIJNS5_1CILi128EEES8_S8_EEELi128ENS_10bfloat16_tEfNS_4arch4Sm80ELb1ELb0ELb1ELb0ELb0ELb0ELb1ELb1EEENS1_21CollectiveEpilogueFwdIS9_NS6_IJNS7_ILi1EEESF_SF_EEESA_SC_Li256ELb0ELb1ELb1ELb0EEENS1_30DynamicPersistentTileSchedulerILi256ELi256ELb1ELb1ELb0EEEEEEEEEvNT_6ParamsE)
        /*00e0*/ 	.word	0x00000004


	//----- nvinfo : EIATTR_FRAME_SIZE
	.align		4
.L_48:
        /*00e4*/ 	.byte	0x04, 0x11
        /*00e6*/ 	.short	(.L_50 - .L_49)
	.align		4
.L_49:
        /*00e8*/ 	.word	index@(_ZN7cutlass13device_kernelIN5flash19enable_sm80_to_sm89INS1_16FlashAttnFwdSm80INS1_25CollectiveMainloopFwdSm80ILi8ELi1ELb1EN4cute5tupleIJNS5_1CILi128EEES8_S8_EEELi128ENS_10bfloat16_tEfNS_4arch4Sm80ELb1ELb0ELb1ELb0ELb0ELb0ELb1ELb1EEENS1_21CollectiveEpilogueFwdIS9_NS6_IJNS7_ILi1EEESF_SF_EEESA_SC_Li256ELb0ELb1ELb1ELb0EEENS1_30DynamicPersistentTileSchedulerILi256ELi256ELb1ELb1ELb0EEEEEEEEEvNT_6ParamsE)
        /*00ec*/ 	.word	0x00000000


	//----- nvinfo : EIATTR_REGCOUNT
	.align		4
.L_50:
        /*00f0*/ 	.byte	0x04, 0x2f
        /*00f2*/ 	.short	(.L_52 - .L_51)
	.align		4
.L_51:
        /*00f4*/ 	.word	index@(_ZN7cutlass13device_kernelIN5flash19enable_sm80_to_sm89INS1_16FlashAttnFwdSm80INS1_25CollectiveMainloopFwdSm80ILi8ELi1ELb1EN4cute5tupleIJNS5_1CILi128EEENS7_ILi96EEES8_EEELi128ENS_10bfloat16_tEfNS_4arch4Sm80ELb0ELb1ELb1ELb0ELb0ELb0ELb1ELb1EEENS1_21CollectiveEpilogueFwdINS6_IJS8_S8_S9_EEENS6_IJNS7_ILi1EEESH_SH_EEESB_SD_Li256ELb0ELb1ELb1ELb0EEENS1_19SingleTileSchedulerILb0ELb1ELb1ELi128EEEEEEEEEvNT_6ParamsE)
        /*00f8*/ 	.word	0x00000004


	//----- nvinfo : EIATTR_FRAME_SIZE
	.align		4
.L_52:
        /*00fc*/ 	.byte	0x04, 0x11
        /*00fe*/ 	.short	(.L_54 - .L_53)
	.align		4
.L_53:
        /*0100*/ 	.word	index@(_ZN7cutlass13device_kernelIN5flash19enable_sm80_to_sm89INS1_16FlashAttnFwdSm80INS1_25CollectiveMainloopFwdSm80ILi8ELi1ELb1EN4cute5tupleIJNS5_1CILi128EEENS7_ILi96EEES8_EEELi128ENS_10bfloat16_tEfNS_4arch4Sm80ELb0ELb1ELb1ELb0ELb0ELb0ELb1ELb1EEENS1_21CollectiveEpilogueFwdINS6_IJS8_S8_S9_EEENS6_IJNS7_ILi1EEESH_SH_EEESB_SD_Li256ELb0ELb1ELb1ELb0EEENS1_19SingleTileSchedulerILb0ELb1ELb1ELi128EEEEEEEEEvNT_6ParamsE)
        /*0104*/ 	.word	0x00000000


	//----- nvinfo : EIATTR_REGCOUNT
	.align		4
.L_54:
        /*0108*/ 	.byte	0x04, 0x2f
        /*010a*/ 	.short	(.L_56 - .L_55)
	.align		4
.L_55:
        /*010c*/ 	.word	index@(_ZN7cutlass13device_kernelIN5flash19enable_sm80_to_sm89INS1_16FlashAttnFwdSm80INS1_25CollectiveMainloopFwdSm80ILi8ELi1ELb1EN4cute5tupleIJNS5_1CILi128EEES8_S8_EEELi128ENS_10bfloat16_tEfNS_4arch4Sm80ELb0ELb0ELb1ELb0ELb0ELb0ELb1ELb1EEENS1_21CollectiveEpilogueFwdIS9_NS6_IJNS7_ILi1EEESF_SF_EEESA_SC_Li256ELb0ELb1ELb1ELb0EEENS1_19SingleTileSchedulerILb0ELb1ELb1ELi128EEEEEEEEEvNT_6ParamsE)
        /*0110*/ 	.word	0x00000004


	//----- nvinfo : EIATTR_FRAME_SIZE
	.align		4
.L_56:
        /*0114*/ 	.byte	0x04, 0x11
        /*0116*/ 	.short	(.L_58 - .L_57)
	.align		4
.L_57:
        /*0118*/ 	.word	index@(_ZN7cutlass13device_kernelIN5flash19enable_sm80_to_sm89INS1_16FlashAttnFwdSm80INS1_25CollectiveMainloopFwdSm80ILi8ELi1ELb1EN4cute5tupleIJNS5_1CILi128EEES8_S8_EEELi128ENS_10bfloat16_tEfNS_4arch4Sm80ELb0ELb0ELb1ELb0ELb0ELb0ELb1ELb1EEENS1_21CollectiveEpilogueFwdIS9_NS6_IJNS7_ILi1EEESF_SF_EEESA_SC_Li256ELb0ELb1ELb1ELb0EEENS1_19SingleTileSchedulerILb0ELb1ELb1ELi128EEEEEEEEEvNT_6ParamsE)
        /*011c*/ 	.word	0x00000000


	//----- nvinfo : EIATTR_MIN_STACK_SIZE
	.align		4
.L_58:
        /*0120*/ 	.byte	0x04, 0x12
        /*0122*/ 	.short	(.L_60 - .L_59)
	.align		4
.L_59:
        /*0124*/ 	.word	index@(_ZN7cutlass13device_kernelIN5flash19enable_sm80_to_sm89INS1_16FlashAttnFwdSm80INS1_25CollectiveMainloopFwdSm80ILi8ELi1ELb1EN4cute5tupleIJNS5_1CILi128EEES8_S8_EEELi128ENS_10bfloat16_tEfNS_4arch4Sm80ELb0ELb0ELb1ELb0ELb0ELb0ELb1ELb1EEENS1_21CollectiveEpilogueFwdIS9_NS6_IJNS7_ILi1EEESF_SF_EEESA_SC_Li256ELb0ELb1ELb1ELb0EEENS1_19SingleTileSchedulerILb0ELb1ELb1ELi128EEEEEEEEEvNT_6ParamsE)
        /*0128*/ 	.word	0x00000000


	//----- nvinfo : EIATTR_MIN_STACK_SIZE
	.align		4
.L_60:
        /*012c*/ 	.byte	0x04, 0x12
        /*012e*/ 	.short	(.L_62 - .L_61)
	.align		4
.L_61:
        /*0130*/ 	.word	index@(_ZN7cutlass13device_kernelIN5flash19enable_sm80_to_sm89INS1_16FlashAttnFwdSm80INS1_25CollectiveMainloopFwdSm80ILi8ELi1ELb1EN4cute5tupleIJNS5_1CILi128EEENS7_ILi96EEES8_EEELi128ENS_10bfloat16_tEfNS_4arch4Sm80ELb0ELb1ELb1ELb0ELb0ELb0ELb1ELb1EEENS1_21CollectiveEpilogueFwdINS6_IJS8_S8_S9_EEENS6_IJNS7_ILi1EEESH_SH_EEESB_SD_Li256ELb0ELb1ELb1ELb0EEENS1_19SingleTileSchedulerILb0ELb1ELb1ELi128EEEEEEEEEvNT_6ParamsE)
        /*0134*/ 	.word	0x00000000


	//----- nvinfo : EIATTR_MIN_STACK_SIZE
	.align		4
.L_62:
        /*0138*/ 	.byte	0x04, 0x12
        /*013a*/ 	.short	(.L_64 - .L_63)
	.align		4
.L_63:
        /*013c*/ 	.word	index@(_ZN7cutlass13device_kernelIN5flash19enable_sm80_to_sm89INS1_16FlashAttnFwdSm80INS1_25CollectiveMainloopFwdSm80ILi8ELi1ELb1EN4cute5tupleIJNS5_1CILi128EEES8_S8_EEELi128ENS_10bfloat16_tEfNS_4arch4Sm80ELb1ELb0ELb1ELb0ELb0ELb0ELb1ELb1EEENS1_21CollectiveEpilogueFwdIS9_NS6_IJNS7_ILi1EEESF_SF_EEESA_SC_Li256ELb0ELb1ELb1ELb0EEENS1_30DynamicPersistentTileSchedulerILi256ELi256ELb1ELb1ELb0EEEEEEEEEvNT_6ParamsE)
        /*0140*/ 	.word	0x00000000


	//----- nvinfo : EIATTR_MIN_STACK_SIZE
	.align		4
.L_64:
        /*0144*/ 	.byte	0x04, 0x12
        /*0146*/ 	.short	(.L_66 - .L_65)
	.align		4
.L_65:
        /*0148*/ 	.word	index@(_ZN7cutlass13device_kernelIN5flash19enable_sm80_to_sm89INS1_16FlashAttnFwdSm80INS1_25CollectiveMainloopFwdSm80ILi4ELi1ELb0EN4cute5tupleIJNS5_1CILi128EEENS7_ILi64EEES8_EEELi128ENS_10bfloat16_tEfNS_4arch4Sm80ELb0ELb0ELb1ELb0ELb0ELb0ELb1ELb1EEENS1_21CollectiveEpilogueFwdINS6_IJS8_S8_S9_EEENS6_IJNS7_ILi1EEESH_SH_EEESB_SD_Li128ELb0ELb1ELb1ELb0EEENS1_19SingleTileSchedulerILb0ELb1ELb1ELi128EEEEEEEEEvNT_6ParamsE)
        /*014c*/ 	.word	0x00000000


	//----- nvinfo : EIATTR_MIN_STACK_SIZE
	.align		4
.L_66:
        /*0150*/ 	.byte	0x04, 0x12
        /*0152*/ 	.short	(.L_68 - .L_67)
	.align		4
.L_67:
        /*0154*/ 	.word	index@(_ZN7cutlass13device_kernelIN5flash19enable_sm80_to_sm89INS1_16FlashAttnFwdSm80INS1_25CollectiveMainloopFwdSm80ILi8ELi1ELb1EN4cute5tupleIJNS5_1CILi128EEENS7_ILi112EEES8_EEELi128ENS_10bfloat16_tEfNS_4arch4Sm80ELb0ELb0ELb1ELb1ELb0ELb0ELb1ELb1EEENS1_21CollectiveEpilogueFwdINS6_IJS8_S8_S9_EEENS6_IJNS7_ILi1EEESH_SH_EEESB_SD_Li256ELb1ELb1ELb1ELb0EEENS1_36VarlenDynamicPersistentTileSchedulerILi128ELi112ELi256ELi256ELb1ELb1ELb0ELb0ELb1ELb1EEEEEEEEEvNT_6ParamsE)
        /*0158*/ 	.word	0x00000000


	//----- nvinfo : EIATTR_MIN_STACK_SIZE
	.align		4
.L_68:
        /*015c*/ 	.byte	0x04, 0x12
        /*015e*/ 	.short	(.L_70 - .L_69)
	.align		4
.L_69:
        /*0160*/ 	.word	index@(_ZN7cutlass13device_kernelIN5flash19enable_sm80_to_sm89INS1_16FlashAttnFwdSm80INS1_25CollectiveMainloopFwdSm80ILi8ELi1ELb1EN4cute5tupleIJNS5_1CILi128EEENS7_ILi112EEES8_EEELi128ENS_10bfloat16_tEfNS_4arch4Sm80ELb0ELb0ELb1ELb1ELb0ELb1ELb1ELb1EEENS1_21CollectiveEpilogueFwdINS6_IJS8_S8_S9_EEENS6_IJNS7_ILi1EEESH_SH_EEESB_SD_Li256ELb1ELb1ELb1ELb0EEENS1_36VarlenDynamicPersistentTileSchedulerILi128ELi112ELi256ELi256ELb1ELb1ELb0ELb0ELb1ELb1EEEEEEEEEvNT_6ParamsE)
        /*0164*/ 	.word	0x00000000


	//----- nvinfo : EIATTR_MIN_STACK_SIZE
	.align		4
.L_70:
        /*0168*/ 	.byte	0x04, 0x12
        /*016a*/ 	.short	(.L_72 - .L_71)
	.align		4
.L_71:
        /*016c*/ 	.word	index@(_ZN7cutlass13device_kernelIN5flash19enable_sm80_to_sm89INS1_16FlashAttnFwdSm80INS1_25CollectiveMainloopFwdSm80ILi4ELi1ELb0EN4cute5tupleIJNS5_1CILi128EEENS7_ILi48EEES8_EEELi128ENS_10bfloat16_tEfNS_4arch4Sm80ELb0ELb1ELb1ELb0ELb0ELb0ELb1ELb1EEENS1_21CollectiveEpilogueFwdINS6_IJS8_S8_S9_EEENS6_IJNS7_ILi1EEESH_SH_EEESB_SD_Li128ELb0ELb1ELb1ELb0EEENS1_19SingleTileSchedulerILb0ELb1ELb1ELi128EEEEEEEEEvNT_6ParamsE)
        /*0170*/ 	.word	0x00000000


	//----- nvinfo : EIATTR_MIN_STACK_SIZE
	.align		4
.L_72:
        /*0174*/ 	.byte	0x04, 0x12
        /*0176*/ 	.short	(.L_74 - .L_73)
	.align		4
.L_73:
        /*0178*/ 	.word	index@(_ZN7cutlass13device_kernelIN5flash19enable_sm80_to_sm89INS1_16FlashAttnFwdSm80INS1_25CollectiveMainloopFwdSm80ILi8ELi1ELb1EN4cute5tupleIJNS5_1CILi128EEENS7_ILi96EEES8_EEELi128ENS_10bfloat16_tEfNS_4arch4Sm80ELb0ELb1ELb1ELb1ELb0ELb0ELb1ELb1EEENS1_21CollectiveEpilogueFwdINS6_IJS8_S8_S9_EEENS6_IJNS7_ILi1EEESH_SH_EEESB_SD_Li256ELb1ELb1ELb1ELb0EEENS1_36VarlenDynamicPersistentTileSchedulerILi128ELi96ELi256ELi256ELb1ELb1ELb0ELb1ELb0ELb1EEEEEEEEEvNT_6ParamsE)
        /*017c*/ 	.word	0x00000000


	//----- nvinfo : EIATTR_MIN_STACK_SIZE
	.align		4
.L_74:
        /*0180*/ 	.byte	0x04, 0x12
        /*0182*/ 	.short	(.L_76 - .L_75)
	.align		4
.L_75:
        /*0184*/ 	.word	index@(_ZN7cutlass13device_kernelIN5flash19enable_sm80_to_sm89INS1_16FlashAttnFwdSm80INS1_25CollectiveMainloopFwdSm80ILi8ELi1ELb1EN4cute5tupleIJNS5_1CILi128EEENS7_ILi96EEES8_EEELi128ENS_10bfloat16_tEfNS_4arch4Sm80ELb0ELb1ELb1ELb1ELb0ELb1ELb1ELb1EEENS1_21CollectiveEpilogueFwdINS6_IJS8_S8_S9_EEENS6_IJNS7_ILi1EEESH_SH_EEESB_SD_Li256ELb1ELb1ELb1ELb0EEENS1_36VarlenDynamicPersistentTileSchedulerILi128ELi96ELi256ELi256ELb1ELb1ELb0ELb1ELb0ELb1EEEEEEEEEvNT_6ParamsE)
        /*0188*/ 	.word	0x00000000


	//----- nvinfo : EIATTR_MIN_STACK_SIZE
	.align		4
.L_76:
        /*018c*/ 	.byte	0x04, 0x12
        /*018e*/ 	.short	(.L_78 - .L_77)
	.align		4
.L_77:
        /*0190*/ 	.word	index@(_ZN7cutlass13device_kernelIN5flash19enable_sm80_to_sm89INS1_16FlashAttnFwdSm80INS1_25CollectiveMainloopFwdSm80ILi4ELi1ELb0EN4cute5tupleIJNS5_1CILi128EEENS7_ILi64EEES8_EEELi128ENS_10bfloat16_tEfNS_4arch4Sm80ELb1ELb0ELb1ELb0ELb0ELb0ELb1ELb1EEENS1_21CollectiveEpilogueFwdINS6_IJS8_S8_S9_EEENS6_IJNS7_ILi1EEESH_SH_EEESB_SD_Li128ELb0ELb1ELb1ELb0EEENS1_30DynamicPersistentTileSchedulerILi128ELi128ELb1ELb1ELb0EEEEEEEEEvNT_6ParamsE)
        /*0194*/ 	.word	0x00000000


	//----- nvinfo : EIATTR_MIN_STACK_SIZE
	.align		4
.L_78:
        /*0198*/ 	.byte	0x04, 0x12
        /*019a*/ 	.short	(.L_80 - .L_79)
	.align		4
.L_79:
        /*019c*/ 	.word	index@(_ZN7cutlass13device_kernelIN5flash19enable_sm80_to_sm89INS1_16FlashAttnFwdSm80INS1_25CollectiveMainloopFwdSm80ILi8ELi1ELb1EN4cute5tupleIJNS5_1CILi128EEENS7_ILi112EEES8_EEELi128ENS_10bfloat16_tEfNS_4arch4Sm80ELb1ELb0ELb1ELb1ELb0ELb0ELb1ELb1EEENS1_21CollectiveEpilogueFwdINS6_IJS8_S8_S9_EEENS6_IJNS7_ILi1EEESH_SH_EEESB_SD_Li256ELb1ELb1ELb1ELb0EEENS1_36VarlenDynamicPersistentTileSchedulerILi128ELi112ELi256ELi256ELb1ELb1ELb0ELb1ELb1ELb1EEEEEEEEEvNT_6ParamsE)
        /*01a0*/ 	.word	0x00000000


	//----- nvinfo : EIATTR_MIN_STACK_SIZE
	.align		4
.L_80:
        /*01a4*/ 	.byte	0x04, 0x12
        /*01a6*/ 	.short	(.L_82 - .L_81)
	.align		4
.L_81:
        /*01a8*/ 	.word	index@(_ZN7cutlass13device_kernelIN5flash19enable_sm80_to_sm89INS1_16FlashAttnFwdSm80INS1_25CollectiveMainloopFwdSm80ILi8ELi1ELb1EN4cute5tupleIJNS5_1CILi128EEENS7_ILi112EEES8_EEELi128ENS_10bfloat16_tEfNS_4arch4Sm80ELb1ELb0ELb1ELb1ELb0ELb1ELb1ELb1EEENS1_21CollectiveEpilogueFwdINS6_IJS8_S8_S9_EEENS6_IJNS7_ILi1EEESH_SH_EEESB_SD_Li256ELb1ELb1ELb1ELb0EEENS1_36VarlenDynamicPersistentTileSchedulerILi128ELi112ELi256ELi256ELb1ELb1ELb0ELb1ELb1ELb1EEEEEEEEEvNT_6ParamsE)
        /*01ac*/ 	.word	0x00000000
.L_82:


//--------------------- .nv.compat                --------------------------
	.section	.nv.compat,"",@"SHT_CUDA_COMPAT_INFO"
	.align	4
        /*0000*/ 	.byte	0x02, 0x09, 0x01, 0x00, 0x02, 0x02, 0x01, 0x00, 0x02, 0x05, 0x05, 0x00, 0x03, 0x07, 0x01, 0x01
        /*0010*/ 	.byte	0x02, 0x03, 0x00, 0x00, 0x02, 0x06, 0x01, 0x00, 0x04, 0x0b, 0x08, 0x00, 0x00, 0x00, 0x00, 0x00
        /*0020*/ 	.byte	0x00, 0x00, 0x00, 0x00


//--------------------- .nv.info._ZN7cutlass13device_kernelIN5flash19enable_sm80_to_sm89INS1_16FlashAttnFwdSm80INS1_25CollectiveMainloopFwdSm80ILi8ELi1ELb1EN4cute5tupleIJNS5_1CILi128EEES8_S8_EEELi128ENS_10bfloat16_tEfNS_4arch4Sm80ELb0ELb0ELb1ELb0ELb0ELb0ELb1ELb1EEENS1_21CollectiveEpilogueFwdIS9_NS6_IJNS7_ILi1EEESF_SF_EEESA_SC_Li256ELb0ELb1ELb1ELb0EEENS1_19SingleTileSchedulerILb0ELb1ELb1ELi128EEEEEEEEEvNT_6ParamsE --------------------------
	.section	.nv.info._ZN7cutlass13device_kernelIN5flash19enable_sm80_to_sm89INS1_16FlashAttnFwdSm80INS1_25CollectiveMainloopFwdSm80ILi8ELi1ELb1EN4cute5tupleIJNS5_1CILi128EEES8_S8_EEELi128ENS_10bfloat16_tEfNS_4arch4Sm80ELb0ELb0ELb1ELb0ELb0ELb0ELb1ELb1EEENS1_21CollectiveEpilogueFwdIS9_NS6_IJNS7_ILi1EEESF_SF_EEESA_SC_Li256ELb0ELb1ELb1ELb0EEENS1_19SingleTileSchedulerILb0ELb1ELb1ELi128EEEEEEEEEvNT_6ParamsE,"",@"SHT_CUDA_INFO"
	.sectionflags	@""
	.align	4


	//----- nvinfo : EIATTR_CUDA_API_VERSION
	.align		4
        /*0000*/ 	.byte	0x04, 0x37
        /*0002*/ 	.short	(.L_84 - .L_83)
.L_83:
        /*0004*/ 	.word	0x00000082


	//----- nvinfo : EIATTR_KPARAM_INFO
	.align		4
.L_84:
        /*0008*/ 	.byte	0x04, 0x17
        /*000a*/ 	.short	(.L_86 - .L_85)
.L_85:
        /*000c*/ 	.word	0x00000000
        /*0010*/ 	.short	0x0000
        /*0012*/ 	.short	0x0000
        /*0014*/ 	.byte	0x00, 0xf0, 0x61, 0x10


	//----- nvinfo : EIATTR_SPARSE_MMA_MASK
	.align		4
.L_86:
        /*0018*/ 	.byte	0x03, 0x50
        /*001a*/ 	.short	0x0000


	//----- nvinfo : EIATTR_MAXREG_COUNT
	.align		4
        /*001c*/ 	.byte	0x03, 0x1b
        /*001e*/ 	.short	0x00ff


	//----- nvinfo : EIATTR_MERCURY_ISA_VERSION
	.align		4
        /*0020*/ 	.byte	0x03, 0x5f
        /*0022*/ 	.short	0x0101


	//----- nvinfo : EIATTR_EXIT_INSTR_OFFSETS
	.align		4
        /*0024*/ 	.byte	0x04, 0x1c
        /*0026*/ 	.short	(.L_88 - .L_87)


	//   ....[0]....
.L_87:
        /*0028*/ 	.word	0x00000010


	//----- nvinfo : EIATTR_MAX_THREADS
	.align		4
.L_88:
        /*002c*/ 	.byte	0x04, 0x05
        /*002e*/ 	.short	(.L_90 - .L_89)
.L_89:
        /*0030*/ 	.word	0x00000100
        /*0034*/ 	.word	0x00000001
        /*0038*/ 	.word	0x00000001


	//----- nvinfo : EIATTR_CBANK_PARAM_SIZE
	.align		4
.L_90:
        /*003c*/ 	.byte	0x03, 0x19
        /*003e*/ 	.short	0x0418


	//----- nvinfo : EIATTR_PARAM_CBANK
	.align		4
        /*0040*/ 	.byte	0x04, 0x0a
        /*0042*/ 	.short	(.L_92 - .L_91)
	.align		4
.L_91:
        /*0044*/ 	.word	index@(.nv.constant0._ZN7cutlass13device_kernelIN5flash19enable_sm80_to_sm89INS1_16FlashAttnFwdSm80INS1_25CollectiveMainloopFwdSm80ILi8ELi1ELb1EN4cute5tupleIJNS5_1CILi128EEES8_S8_EEELi128ENS_10bfloat16_tEfNS_4arch4Sm80ELb0ELb0ELb1ELb0ELb0ELb0ELb1ELb1EEENS1_21CollectiveEpilogueFwdIS9_NS6_IJNS7_ILi1EEESF_SF_EEESA_SC_Li256ELb0ELb1ELb1ELb0EEENS1_19SingleTileSchedulerILb0ELb1ELb1ELi128EEEEEEEEEvNT_6ParamsE)
        /*0048*/ 	.short	0x0210
        /*004a*/ 	.short	0x0418


	//----- nvinfo : EIATTR_SW_WAR
	.align		4
.L_92:
        /*004c*/ 	.byte	0x04, 0x36
        /*004e*/ 	.short	(.L_94 - .L_93)
.L_93:
        /*0050*/ 	.word	0x00000008
.L_94:


//--------------------- .nv.info._ZN7cutlass13device_kernelIN5flash19enable_sm80_to_sm89INS1_16FlashAttnFwdSm80INS1_25CollectiveMainloopFwdSm80ILi8ELi1ELb1EN4cute5tupleIJNS5_1CILi128EEENS7_ILi96EEES8_EEELi128ENS_10bfloat16_tEfNS_4arch4Sm80ELb0ELb1ELb1ELb0ELb0ELb0ELb1ELb1EEENS1_21CollectiveEpilogueFwdINS6_IJS8_S8_S9_EEENS6_IJNS7_ILi1EEESH_SH_EEESB_SD_Li256ELb0ELb1ELb1ELb0EEENS1_19SingleTileSchedulerILb0ELb1ELb1ELi128EEEEEEEEEvNT_6ParamsE --------------------------
	.section	.nv.info._ZN7cutlass13device_kernelIN5flash19enable_sm80_to_sm89INS1_16FlashAttnFwdSm80INS1_25CollectiveMainloopFwdSm80ILi8ELi1ELb1EN4cute5tupleIJNS5_1CILi128EEENS7_ILi96EEES8_EEELi128ENS_10bfloat16_tEfNS_4arch4Sm80ELb0ELb1ELb1ELb0ELb0ELb0ELb1ELb1EEENS1_21CollectiveEpilogueFwdINS6_IJS8_S8_S9_EEENS6_IJNS7_ILi1EEESH_SH_EEESB_SD_Li256ELb0ELb1ELb1ELb0EEENS1_19SingleTileSchedulerILb0ELb1ELb1ELi128EEEEEEEEEvNT_6ParamsE,"",@"SHT_CUDA_INFO"
	.sectionflags	@""
	.align	4


	//----- nvinfo : EIATTR_CUDA_API_VERSION
	.align		4
        /*0000*/ 	.byte	0x04, 0x37
        /*0002*/ 	.short	(.L_96 - .L_95)
.L_95:
        /*0004*/ 	.word	0x00000082


	//----- nvinfo : EIATTR_KPARAM_INFO
	.align		4
.L_96:
        /*0008*/ 	.byte	0x04, 0x17
        /*000a*/ 	.short	(.L_98 - .L_97)
.L_97:
        /*000c*/ 	.word	0x00000000
        /*0010*/ 	.short	0x0000
        /*0012*/ 	.short	0x0000
        /*0014*/ 	.byte	0x00, 0xf0, 0x61, 0x10


	//----- nvinfo : EIATTR_SPARSE_MMA_MASK
	.align		4
.L_98:
        /*0018*/ 	.byte	0x03, 0x50
        /*001a*/ 	.short	0x0000


	//----- nvinfo : EIATTR_MAXREG_COUNT
	.align		4
        /*001c*/ 	.byte	0x03, 0x1b
        /*001e*/ 	.short	0x00ff


	//----- nvinfo : EIATTR_MERCURY_ISA_VERSION
	.align		4
        /*0020*/ 	.byte	0x03, 0x5f
        /*0022*/ 	.short	0x0101


	//----- nvinfo : EIATTR_EXIT_INSTR_OFFSETS
	.align		4
        /*0024*/ 	.byte	0x04, 0x1c
        /*0026*/ 	.short	(.L_100 - .L_99)


	//   ....[0]....
.L_99:
        /*0028*/ 	.word	0x00000010


	//----- nvinfo : EIATTR_MAX_THREADS
	.align		4
.L_100:
        /*002c*/ 	.byte	0x04, 0x05
        /*002e*/ 	.short	(.L_102 - .L_101)
.L_101:
        /*0030*/ 	.word	0x00000100
        /*0034*/ 	.word	0x00000001
        /*0038*/ 	.word	0x00000001


	//----- nvinfo : EIATTR_CBANK_PARAM_SIZE
	.align		4
.L_102:
        /*003c*/ 	.byte	0x03, 0x19
        /*003e*/ 	.short	0x0418


	//----- nvinfo : EIATTR_PARAM_CBANK
	.align		4
        /*0040*/ 	.byte	0x04, 0x0a
        /*0042*/ 	.short	(.L_104 - .L_103)
	.align		4
.L_103:
        /*0044*/ 	.word	index@(.nv.constant0._ZN7cutlass13device_kernelIN5flash19enable_sm80_to_sm89INS1_16FlashAttnFwdSm80INS1_25CollectiveMainloopFwdSm80ILi8ELi1ELb1EN4cute5tupleIJNS5_1CILi128EEENS7_ILi96EEES8_EEELi128ENS_10bfloat16_tEfNS_4arch4Sm80ELb0ELb1ELb1ELb0ELb0ELb0ELb1ELb1EEENS1_21CollectiveEpilogueFwdINS6_IJS8_S8_S9_EEENS6_IJNS7_ILi1EEESH_SH_EEESB_SD_Li256ELb0ELb1ELb1ELb0EEENS1_19SingleTileSchedulerILb0ELb1ELb1ELi128EEEEEEEEEvNT_6ParamsE)
        /*0048*/ 	.short	0x0210
        /*004a*/ 	.short	0x0418


	//----- nvinfo : EIATTR_SW_WAR
	.align		4
.L_104:
        /*004c*/ 	.byte	0x04, 0x36
        /*004e*/ 	.short	(.L_106 - .L_105)
.L_105:
        /*0050*/ 	.word	0x00000008
.L_106:


//--------------------- .nv.info._ZN7cutlass13device_kernelIN5flash19enable_sm80_to_sm89INS1_16FlashAttnFwdSm80INS1_25CollectiveMainloopFwdSm80ILi8ELi1ELb1EN4cute5tupleIJNS5_1CILi128EEES8_S8_EEELi128ENS_10bfloat16_tEfNS_4arch4Sm80ELb1ELb0ELb1ELb0ELb0ELb0ELb1ELb1EEENS1_21CollectiveEpilogueFwdIS9_NS6_IJNS7_ILi1EEESF_SF_EEESA_SC_Li256ELb0ELb1ELb1ELb0EEENS1_30DynamicPersistentTileSchedulerILi256ELi256ELb1ELb1ELb0EEEEEEEEEvNT_6ParamsE --------------------------
	.section	.nv.info._ZN7cutlass13device_kernelIN5flash19enable_sm80_to_sm89INS1_16FlashAttnFwdSm80INS1_25CollectiveMainloopFwdSm80ILi8ELi1ELb1EN4cute5tupleIJNS5_1CILi128EEES8_S8_EEELi128ENS_10bfloat16_tEfNS_4arch4Sm80ELb1ELb0ELb1ELb0ELb0ELb0ELb1ELb1EEENS1_21CollectiveEpilogueFwdIS9_NS6_IJNS7_ILi1EEESF_SF_EEESA_SC_Li256ELb0ELb1ELb1ELb0EEENS1_30DynamicPersistentTileSchedulerILi256ELi256ELb1ELb1ELb0EEEEEEEEEvNT_6ParamsE,"",@"SHT_CUDA_INFO"
	.sectionflags	@""
	.align	4


	//----- nvinfo : EIATTR_CUDA_API_VERSION
	.align		4
        /*0000*/ 	.byte	0x04, 0x37
        /*0002*/ 	.short	(.L_108 - .L_107)
.L_107:
        /*0004*/ 	.word	0x00000082


	//----- nvinfo : EIATTR_KPARAM_INFO
	.align		4
.L_108:
        /*0008*/ 	.byte	0x04, 0x17
        /*000a*/ 	.short	(.L_110 - .L_109)
.L_109:
        /*000c*/ 	.word	0x00000000
        /*0010*/ 	.short	0x0000
        /*0012*/ 	.short	0x0000
        /*0014*/ 	.byte	0x00, 0xf0, 0xa1, 0x10


	//----- nvinfo : EIATTR_SPARSE_MMA_MASK
	.align		4
.L_110:
        /*0018*/ 	.byte	0x03, 0x50
        /*001a*/ 	.short	0x0000


	//----- nvinfo : EIATTR_MAXREG_COUNT
	.align		4
        /*001c*/ 	.byte	0x03, 0x1b
        /*001e*/ 	.short	0x00ff


	//----- nvinfo : EIATTR_MERCURY_ISA_VERSION
	.align		4
        /*0020*/ 	.byte	0x03, 0x5f
        /*0022*/ 	.short	0x0101


	//----- nvinfo : EIATTR_EXIT_INSTR_OFFSETS
	.align		4
        /*0024*/ 	.byte	0x04, 0x1c
        /*0026*/ 	.short	(.L_112 - .L_111)


	//   ....[0]....
.L_111:
        /*0028*/ 	.word	0x00000010


	//----- nvinfo : EIATTR_MAX_THREADS
	.align		4
.L_112:
        /*002c*/ 	.byte	0x04, 0x05
        /*002e*/ 	.short	(.L_114 - .L_113)
.L_113:
        /*0030*/ 	.word	0x00000100
        /*0034*/ 	.word	0x00000001
        /*0038*/ 	.word	0x00000001


	//----- nvinfo : EIATTR_CBANK_PARAM_SIZE
	.align		4
.L_114:
        /*003c*/ 	.byte	0x03, 0x19
        /*003e*/ 	.short	0x0428


	//----- nvinfo : EIATTR_PARAM_CBANK
	.align		4
        /*0040*/ 	.byte	0x04, 0x0a
        /*0042*/ 	.short	(.L_116 - .L_115)
	.align		4
.L_115:
        /*0044*/ 	.word	index@(.nv.constant0._ZN7cutlass13device_kernelIN5flash19enable_sm80_to_sm89INS1_16FlashAttnFwdSm80INS1_25CollectiveMainloopFwdSm80ILi8ELi1ELb1EN4cute5tupleIJNS5_1CILi128EEES8_S8_EEELi128ENS_10bfloat16_tEfNS_4arch4Sm80ELb1ELb0ELb1ELb0ELb0ELb0ELb1ELb1EEENS1_21CollectiveEpilogueFwdIS9_NS6_IJNS7_ILi1EEESF_SF_EEESA_SC_Li256ELb0ELb1ELb1ELb0EEENS1_30DynamicPersistentTileSchedulerILi256ELi256ELb1ELb1ELb0EEEEEEEEEvNT_6ParamsE)
        /*0048*/ 	.short	0x0210
        /*004a*/ 	.short	0x0428


	//----- nvinfo : EIATTR_SW_WAR
	.align		4
.L_116:
        /*004c*/ 	.byte	0x04, 0x36
        /*004e*/ 	.short	(.L_118 - .L_117)
.L_117:
        /*0050*/ 	.word	0x00000008
.L_118:


//--------------------- .nv.info._ZN7cutlass13device_kernelIN5flash19enable_sm80_to_sm89INS1_16FlashAttnFwdSm80INS1_25CollectiveMainloopFwdSm80ILi4ELi1ELb0EN4cute5tupleIJNS5_1CILi128EEENS7_ILi64EEES8_EEELi128ENS_10bfloat16_tEfNS_4arch4Sm80ELb0ELb0ELb1ELb0ELb0ELb0ELb1ELb1EEENS1_21CollectiveEpilogueFwdINS6_IJS8_S8_S9_EEENS6_IJNS7_ILi1EEESH_SH_EEESB_SD_Li128ELb0ELb1ELb1ELb0EEENS1_19SingleTileSchedulerILb0ELb1ELb1ELi128EEEEEEEEEvNT_6ParamsE --------------------------
	.section	.nv.info._ZN7cutlass13device_kernelIN5flash19enable_sm80_to_sm89INS1_16FlashAttnFwdSm80INS1_25CollectiveMainloopFwdSm80ILi4ELi1ELb0EN4cute5tupleIJNS5_1CILi128EEENS7_ILi64EEES8_EEELi128ENS_10bfloat16_tEfNS_4arch4Sm80ELb0ELb0ELb1ELb0ELb0ELb0ELb1ELb1EEENS1_21CollectiveEpilogueFwdINS6_IJS8_S8_S9_EEENS6_IJNS7_ILi1EEESH_SH_EEESB_SD_Li128ELb0ELb1ELb1ELb0EEENS1_19SingleTileSchedulerILb0ELb1ELb1ELi128EEEEEEEEEvNT_6ParamsE,"",@"SHT_CUDA_INFO"
	.sectionflags	@""
	.align	4


	//----- nvinfo : EIATTR_CUDA_API_VERSION
	.align		4
        /*0000*/ 	.byte	0x04, 0x37
        /*0002*/ 	.short	(.L_120 - .L_119)
.L_119:
        /*0004*/ 	.word	0x00000082


	//----- nvinfo : EIATTR_KPARAM_INFO
	.align		4
.L_120:
        /*0008*/ 	.byte	0x04, 0x17
        /*000a*/ 	.short	(.L_122 - .L_121)
.L_121:
        /*000c*/ 	.word	0x00000000
        /*0010*/ 	.short	0x0000
        /*0012*/ 	.short	0x0000
        /*0014*/ 	.byte	0x00, 0xf0, 0x61, 0x10


	//----- nvinfo : EIATTR_SPARSE_MMA_MASK
	.align		4
.L_122:
        /*0018*/ 	.byte	0x03, 0x50
        /*001a*/ 	.short	0x0000


	//----- nvinfo : EIATTR_MAXREG_COUNT
	.align		4
        /*001c*/ 	.byte	0x03, 0x1b
        /*001e*/ 	.short	0x00ff


	//----- nvinfo : EIATTR_MERCURY_ISA_VERSION
	.align		4
        /*0020*/ 	.byte	0x03, 0x5f
        /*0022*/ 	.short	0x0101


	//----- nvinfo : EIATTR_EXIT_INSTR_OFFSETS
	.align		4
        /*0024*/ 	.byte	0x04, 0x1c
        /*0026*/ 	.short	(.L_124 - .L_123)


	//   ....[0]....
.L_123:
        /*0028*/ 	.word	0x00000010


	//----- nvinfo : EIATTR_MAX_THREADS
	.align		4
.L_124:
        /*002c*/ 	.byte	0x04, 0x05
        /*002e*/ 	.short	(.L_126 - .L_125)
.L_125:
        /*0030*/ 	.word	0x00000080
        /*0034*/ 	.word	0x00000001
        /*0038*/ 	.word	0x00000001


	//----- nvinfo : EIATTR_CBANK_PARAM_SIZE
	.align		4
.L_126:
        /*003c*/ 	.byte	0x03, 0x19
        /*003e*/ 	.short	0x0418


	//----- nvinfo : EIATTR_PARAM_CBANK
	.align		4
        /*0040*/ 	.byte	0x04, 0x0a
        /*0042*/ 	.short	(.L_128 - .L_127)
	.align		4
.L_127:
        /*0044*/ 	.word	index@(.nv.constant0._ZN7cutlass13device_kernelIN5flash19enable_sm80_to_sm89INS1_16FlashAttnFwdSm80INS1_25CollectiveMainloopFwdSm80ILi4ELi1ELb0EN4cute5tupleIJNS5_1CILi128EEENS7_ILi64EEES8_EEELi128ENS_10bfloat16_tEfNS_4arch4Sm80ELb0ELb0ELb1ELb0ELb0ELb0ELb1ELb1EEENS1_21CollectiveEpilogueFwdINS6_IJS8_S8_S9_EEENS6_IJNS7_ILi1EEESH_SH_EEESB_SD_Li128ELb0ELb1ELb1ELb0EEENS1_19SingleTileSchedulerILb0ELb1ELb1ELi128EEEEEEEEEvNT_6ParamsE)
        /*0048*/ 	.short	0x0210
        /*004a*/ 	.short	0x0418


	//----- nvinfo : EIATTR_SW_WAR
	.align		4
.L_128:
        /*004c*/ 	.byte	0x04, 0x36
        /*004e*/ 	.short	(.L_130 - .L_129)
.L_129:
        /*0050*/ 	.word	0x00000008
.L_130:


//--------------------- .nv.info._ZN7cutlass13device_kernelIN5flash19enable_sm80_to_sm89INS1_16FlashAttnFwdSm80INS1_25CollectiveMainloopFwdSm80ILi8ELi1ELb1EN4cute5tupleIJNS5_1CILi128EEENS7_ILi112EEES8_EEELi128ENS_10bfloat16_tEfNS_4arch4Sm80ELb0ELb0ELb1ELb1ELb0ELb0ELb1ELb1EEENS1_21CollectiveEpilogueFwdINS6_IJS8_S8_S9_EEENS6_IJNS7_ILi1EEESH_SH_EEESB_SD_Li256ELb1ELb1ELb1ELb0EEENS1_36VarlenDynamicPersistentTileSchedulerILi128ELi112ELi256ELi256ELb1ELb1ELb0ELb0ELb1ELb1EEEEEEEEEvNT_6ParamsE --------------------------
	.section	.nv.info._ZN7cutlass13device_kernelIN5flash19enable_sm80_to_sm89INS1_16FlashAttnFwdSm80INS1_25CollectiveMainloopFwdSm80ILi8ELi1ELb1EN4cute5tupleIJNS5_1CILi128EEENS7_ILi112EEES8_EEELi128ENS_10bfloat16_tEfNS_4arch4Sm80ELb0ELb0ELb1ELb1ELb0ELb0ELb1ELb1EEENS1_21CollectiveEpilogueFwdINS6_IJS8_S8_S9_EEENS6_IJNS7_ILi1EEESH_SH_EEESB_SD_Li256ELb1ELb1ELb1ELb0EEENS1_36VarlenDynamicPersistentTileSchedulerILi128ELi112ELi256ELi256ELb1ELb1ELb0ELb0ELb1ELb1EEEEEEEEEvNT_6ParamsE,"",@"SHT_CUDA_INFO"
	.sectionflags	@""
	.align	4


	//----- nvinfo : EIATTR_CUDA_API_VERSION
	.align		4
        /*0000*/ 	.byte	0x04, 0x37
        /*0002*/ 	.short	(.L_132 - .L_131)
.L_131:
        /*0004*/ 	.word	0x00000082


	//----- nvinfo : EIATTR_KPARAM_INFO
	.align		4
.L_132:
        /*0008*/ 	.byte	0x04, 0x17
        /*000a*/ 	.short	(.L_134 - .L_133)
.L_133:
        /*000c*/ 	.word	0x00000000
        /*0010*/ 	.short	0x0000
        /*0012*/ 	.short	0x0000
        /*0014*/ 	.byte	0x00, 0xf0, 0xe1, 0x10


	//----- nvinfo : EIATTR_SPARSE_MMA_MASK
	.align		4
.L_134:
        /*0018*/ 	.byte	0x03, 0x50
        /*001a*/ 	.short	0x0000


	//----- nvinfo : EIATTR_MAXREG_COUNT
	.align		4
        /*001c*/ 	.byte	0x03, 0x1b
        /*001e*/ 	.short	0x00ff


	//----- nvinfo : EIATTR_MERCURY_ISA_VERSION
	.align		4
        /*0020*/ 	.byte	0x03, 0x5f
        /*0022*/ 	.short	0x0101


	//----- nvinfo : EIATTR_EXIT_INSTR_OFFSETS
	.align		4
        /*0024*/ 	.byte	0x04, 0x1c
        /*0026*/ 	.short	(.L_136 - .L_135)


	//   ....[0]....
.L_135:
        /*0028*/ 	.word	0x00000010


	//----- nvinfo : EIATTR_MAX_THREADS
	.align		4
.L_136:
        /*002c*/ 	.byte	0x04, 0x05
        /*002e*/ 	.short	(.L_138 - .L_137)
.L_137:
        /*0030*/ 	.word	0x00000100
        /*0034*/ 	.word	0x00000001
        /*0038*/ 	.word	0x00000001


	//----- nvinfo : EIATTR_CBANK_PARAM_SIZE
	.align		4
.L_138:
        /*003c*/ 	.byte	0x03, 0x19
        /*003e*/ 	.short	0x0438


	//----- nvinfo : EIATTR_PARAM_CBANK
	.align		4
        /*0040*/ 	.byte	0x04, 0x0a
        /*0042*/ 	.short	(.L_140 - .L_139)
	.align		4
.L_139:
        /*0044*/ 	.word	index@(.nv.constant0._ZN7cutlass13device_kernelIN5flash19enable_sm80_to_sm89INS1_16FlashAttnFwdSm80INS1_25CollectiveMainloopFwdSm80ILi8ELi1ELb1EN4cute5tupleIJNS5_1CILi128EEENS7_ILi112EEES8_EEELi128ENS_10bfloat16_tEfNS_4arch4Sm80ELb0ELb0ELb1ELb1ELb0ELb0ELb1ELb1EEENS1_21CollectiveEpilogueFwdINS6_IJS8_S8_S9_EEENS6_IJNS7_ILi1EEESH_SH_EEESB_SD_Li256ELb1ELb1ELb1ELb0EEENS1_36VarlenDynamicPersistentTileSchedulerILi128ELi112ELi256ELi256ELb1ELb1ELb0ELb0ELb1ELb1EEEEEEEEEvNT_6ParamsE)
        /*0048*/ 	.short	0x0210
        /*004a*/ 	.short	0x0438


	//----- nvinfo : EIATTR_SW_WAR
	.align		4
.L_140:
        /*004c*/ 	.byte	0x04, 0x36
        /*004e*/ 	.short	(.L_142 - .L_141)
.L_141:
        /*0050*/ 	.word	0x00000008
.L_142:


//--------------------- .nv.info._ZN7cutlass13device_kernelIN5flash19enable_sm80_to_sm89INS1_16FlashAttnFwdSm80INS1_25CollectiveMainloopFwdSm80ILi8ELi1ELb1EN4cute5tupleIJNS5_1CILi128EEENS7_ILi112EEES8_EEELi128ENS_10bfloat16_tEfNS_4arch4Sm80ELb0ELb0ELb1ELb1ELb0ELb1ELb1ELb1EEENS1_21CollectiveEpilogueFwdINS6_IJS8_S8_S9_EEENS6_IJNS7_ILi1EEESH_SH_EEESB_SD_Li256ELb1ELb1ELb1ELb0EEENS1_36VarlenDynamicPersistentTileSchedulerILi128ELi112ELi256ELi256ELb1ELb1ELb0ELb0ELb1ELb1EEEEEEEEEvNT_6ParamsE --------------------------
	.section	.nv.info._ZN7cutlass13device_kernelIN5flash19enable_sm80_to_sm89INS1_16FlashAttnFwdSm80INS1_25CollectiveMainloopFwdSm80ILi8ELi1ELb1EN4cute5tupleIJNS5_1CILi128EEENS7_ILi112EEES8_EEELi128ENS_10bfloat16_tEfNS_4arch4Sm80ELb0ELb0ELb1ELb1ELb0ELb1ELb1ELb1EEENS1_21CollectiveEpilogueFwdINS6_IJS8_S8_S9_EEENS6_IJNS7_ILi1EEESH_SH_EEESB_SD_Li256ELb1ELb1ELb1ELb0EEENS1_36VarlenDynamicPersistentTileSchedulerILi128ELi112ELi256ELi256ELb1ELb1ELb0ELb0ELb1ELb1EEEEEEEEEvNT_6ParamsE,"",@"SHT_CUDA_INFO"
	.sectionflags	@""
	.align	4


	//----- nvinfo : EIATTR_CUDA_API_VERSION
	.align		4
        /*0000*/ 	.byte	0x04, 0x37
        /*0002*/ 	.short	(.L_144 - .L_143)
.L_143:
        /*0004*/ 	.word	0x00000082


	//----- nvinfo : EIATTR_KPARAM_INFO
	.align		4
.L_144:
        /*0008*/ 	.byte	0x04, 0x17
        /*000a*/ 	.short	(.L_146 - .L_145)
.L_145:
        /*000c*/ 	.word	0x00000000
        /*0010*/ 	.short	0x0000
        /*0012*/ 	.short	0x0000
        /*0014*/ 	.byte	0x00, 0xf0, 0xe1, 0x10


	//----- nvinfo : EIATTR_SPARSE_MMA_MASK
	.align		4
.L_146:
        /*0018*/ 	.byte	0x03, 0x50
        /*001a*/ 	.short	0x0000


	//----- nvinfo : EIATTR_MAXREG_COUNT
	.align		4
        /*001c*/ 	.byte	0x03, 0x1b
        /*001e*/ 	.short	0x00ff


	//----- nvinfo : EIATTR_MERCURY_ISA_VERSION
	.align		4
        /*0020*/ 	.byte	0x03, 0x5f
        /*0022*/ 	.short	0x0101


	//----- nvinfo : EIATTR_EXIT_INSTR_OFFSETS
	.align		4
        /*0024*/ 	.byte	0x04, 0x1c
        /*0026*/ 	.short	(.L_148 - .L_147)


	//   ....[0]....
.L_147:
        /*0028*/ 	.word	0x00000010


	//----- nvinfo : EIATTR_MAX_THREADS
	.align		4
.L_148:
        /*002c*/ 	.byte	0x04, 0x05
        /*002e*/ 	.short	(.L_150 - .L_149)
.L_149:
        /*0030*/ 	.word	0x00000100
        /*0034*/ 	.word	0x00000001
        /*0038*/ 	.word	0x00000001


	//----- nvinfo : EIATTR_CBANK_PARAM_SIZE
	.align		4
.L_150:
        /*003c*/ 	.byte	0x03, 0x19
        /*003e*/ 	.short	0x0438


	//----- nvinfo : EIATTR_PARAM_CBANK
	.align		4
        /*0040*/ 	.byte	0x04, 0x0a
        /*0042*/ 	.short	(.L_152 - .L_151)
	.align		4
.L_151:
        /*0044*/ 	.word	index@(.nv.constant0._ZN7cutlass13device_kernelIN5flash19enable_sm80_to_sm89INS1_16FlashAttnFwdSm80INS1_25CollectiveMainloopFwdSm80ILi8ELi1ELb1EN4cute5tupleIJNS5_1CILi128EEENS7_ILi112EEES8_EEELi128ENS_10bfloat16_tEfNS_4arch4Sm80ELb0ELb0ELb1ELb1ELb0ELb1ELb1ELb1EEENS1_21CollectiveEpilogueFwdINS6_IJS8_S8_S9_EEENS6_IJNS7_ILi1EEESH_SH_EEESB_SD_Li256ELb1ELb1ELb1ELb0EEENS1_36VarlenDynamicPersistentTileSchedulerILi128ELi112ELi256ELi256ELb1ELb1ELb0ELb0ELb1ELb1EEEEEEEEEvNT_6ParamsE)
        /*0048*/ 	.short	0x0210
        /*004a*/ 	.short	0x0438


	//----- nvinfo : EIATTR_SW_WAR
	.align		4
.L_152:
        /*004c*/ 	.byte	0x04, 0x36
        /*004e*/ 	.short	(.L_154 - .L_153)
.L_153:
        /*0050*/ 	.word	0x00000008
.L_154:


//--------------------- .nv.info._ZN7cutlass13device_kernelIN5flash19enable_sm80_to_sm89INS1_16FlashAttnFwdSm80INS1_25CollectiveMainloopFwdSm80ILi4ELi1ELb0EN4cute5tupleIJNS5_1CILi128EEENS7_ILi48EEES8_EEELi128ENS_10bfloat16_tEfNS_4arch4Sm80ELb0ELb1ELb1ELb0ELb0ELb0ELb1ELb1EEENS1_21CollectiveEpilogueFwdINS6_IJS8_S8_S9_EEENS6_IJNS7_ILi1EEESH_SH_EEESB_SD_Li128ELb0ELb1ELb1ELb0EEENS1_19SingleTileSchedulerILb0ELb1ELb1ELi128EEEEEEEEEvNT_6ParamsE --------------------------
	.section	.nv.info._ZN7cutlass13device_kernelIN5flash19enable_sm80_to_sm89INS1_16FlashAttnFwdSm80INS1_25CollectiveMainloopFwdSm80ILi4ELi1ELb0EN4cute5tupleIJNS5_1CILi128EEENS7_ILi48EEES8_EEELi128ENS_10bfloat16_tEfNS_4arch4Sm80ELb0ELb1ELb1ELb0ELb0ELb0ELb1ELb1EEENS1_21CollectiveEpilogueFwdINS6_IJS8_S8_S9_EEENS6_IJNS7_ILi1EEESH_SH_EEESB_SD_Li128ELb0ELb1ELb1ELb0EEENS1_19SingleTileSchedulerILb0ELb1ELb1ELi128EEEEEEEEEvNT_6ParamsE,"",@"SHT_CUDA_INFO"
	.sectionflags	@""
	.align	4


	//----- nvinfo : EIATTR_CUDA_API_VERSION
	.align		4
        /*0000*/ 	.byte	0x04, 0x37
        /*0002*/ 	.short	(.L_156 - .L_155)
.L_155:
        /*0004*/ 	.word	0x00000082


	//----- nvinfo : EIATTR_KPARAM_INFO
	.align		4
.L_156:
        /*0008*/ 	.byte	0x04, 0x17
        /*000a*/ 	.short	(.L_158 - .L_157)
.L_157:
        /*000c*/ 	.word	0x00000000
        /*0010*/ 	.short	0x0000
        /*0012*/ 	.short	0x0000
        /*0014*/ 	.byte	0x00, 0xf0, 0x61, 0x10


	//----- nvinfo : EIATTR_SPARSE_MMA_MASK
	.align		4
.L_158:
        /*0018*/ 	.byte	0x03, 0x50
        /*001a*/ 	.short	0x0000


	//----- nvinfo : EIATTR_MAXREG_COUNT
	.align		4
        /*001c*/ 	.byte	0x03, 0x1b
        /*001e*/ 	.short	0x00ff


	//----- nvinfo : EIATTR_MERCURY_ISA_VERSION
	.align		4
        /*0020*/ 	.byte	0x03, 0x5f
        /*0022*/ 	.short	0x0101


	//----- nvinfo : EIATTR_EXIT_INSTR_OFFSETS
	.align		4
        /*0024*/ 	.byte	0x04, 0x1c
        /*0026*/ 	.short	(.L_160 - .L_159)


	//   ....[0]....
.L_159:
        /*0028*/ 	.word	0x00000010


	//----- nvinfo : EIATTR_MAX_THREADS
	.align		4
.L_160:
        /*002c*/ 	.byte	0x04, 0x05
        /*002e*/ 	.short	(.L_162 - .L_161)
.L_161:
        /*0030*/ 	.word	0x00000080
        /*0034*/ 	.word	0x00000001
        /*0038*/ 	.word	0x00000001


	//----- nvinfo : EIATTR_CBANK_PARAM_SIZE
	.align		4
.L_162:
        /*003c*/ 	.byte	0x03, 0x19
        /*003e*/ 	.short	0x0418


	//----- nvinfo : EIATTR_PARAM_CBANK
	.align		4
        /*0040*/ 	.byte	0x04, 0x0a
        /*0042*/ 	.short	(.L_164 - .L_163)
	.align		4
.L_163:
        /*0044*/ 	.word	index@(.nv.constant0._ZN7cutlass13device_kernelIN5flash19enable_sm80_to_sm89INS1_16FlashAttnFwdSm80INS1_25CollectiveMainloopFwdSm80ILi4ELi1ELb0EN4cute5tupleIJNS5_1CILi128EEENS7_ILi48EEES8_EEELi128ENS_10bfloat16_tEfNS_4arch4Sm80ELb0ELb1ELb1ELb0ELb0ELb0ELb1ELb1EEENS1_21CollectiveEpilogueFwdINS6_IJS8_S8_S9_EEENS6_IJNS7_ILi1EEESH_SH_EEESB_SD_Li128ELb0ELb1ELb1ELb0EEENS1_19SingleTileSchedulerILb0ELb1ELb1ELi128EEEEEEEEEvNT_6ParamsE)
        /*0048*/ 	.short	0x0210
        /*004a*/ 	.short	0x0418


	//----- nvinfo : EIATTR_SW_WAR
	.align		4
.L_164:
        /*004c*/ 	.byte	0x04, 0x36
        /*004e*/ 	.short	(.L_166 - .L_165)
.L_165:
        /*0050*/ 	.word	0x00000008
.L_166:


//--------------------- .nv.info._ZN7cutlass13device_kernelIN5flash19enable_sm80_to_sm89INS1_16FlashAttnFwdSm80INS1_25CollectiveMainloopFwdSm80ILi8ELi1ELb1EN4cute5tupleIJNS5_1CILi128EEENS7_ILi96EEES8_EEELi128ENS_10bfloat16_tEfNS_4arch4Sm80ELb0ELb1ELb1ELb1ELb0ELb0ELb1ELb1EEENS1_21CollectiveEpilogueFwdINS6_IJS8_S8_S9_EEENS6_IJNS7_ILi1EEESH_SH_EEESB_SD_Li256ELb1ELb1ELb1ELb0EEENS1_36VarlenDynamicPersistentTileSchedulerILi128ELi96ELi256ELi256ELb1ELb1ELb0ELb1ELb0ELb1EEEEEEEEEvNT_6ParamsE --------------------------
	.section	.nv.info._ZN7cutlass13device_kernelIN5flash19enable_sm80_to_sm89INS1_16FlashAttnFwdSm80INS1_25CollectiveMainloopFwdSm80ILi8ELi1ELb1EN4cute5tupleIJNS5_1CILi128EEENS7_ILi96EEES8_EEELi128ENS_10bfloat16_tEfNS_4arch4Sm80ELb0ELb1ELb1ELb1ELb0ELb0ELb1ELb1EEENS1_21CollectiveEpilogueFwdINS6_IJS8_S8_S9_EEENS6_IJNS7_ILi1EEESH_SH_EEESB_SD_Li256ELb1ELb1ELb1ELb0EEENS1_36VarlenDynamicPersistentTileSchedulerILi128ELi96ELi256ELi256ELb1ELb1ELb0ELb1ELb0ELb1EEEEEEEEEvNT_6ParamsE,"",@"SHT_CUDA_INFO"
	.sectionflags	@""
	.align	4


	//----- nvinfo : EIATTR_CUDA_API_VERSION
	.align		4
        /*0000*/ 	.byte	0x04, 0x37
        /*0002*/ 	.short	(.L_168 - .L_167)
.L_167:
        /*0004*/ 	.word	0x00000082


	//----- nvinfo : EIATTR_KPARAM_INFO
	.align		4
.L_168:
        /*0008*/ 	.byte	0x04, 0x17
        /*000a*/ 	.short	(.L_170 - .L_169)
.L_169:
        /*000c*/ 	.word	0x00000000
        /*0010*/ 	.short	0x0000
        /*0012*/ 	.short	0x0000
        /*0014*/ 	.byte	0x00, 0xf0, 0xe1, 0x10


	//----- nvinfo : EIATTR_SPARSE_MMA_MASK
	.align		4
.L_170:
        /*0018*/ 	.byte	0x03, 0x50
        /*001a*/ 	.short	0x0000


	//----- nvinfo : EIATTR_MAXREG_COUNT
	.align		4
        /*001c*/ 	.byte	0x03, 0x1b
        /*001e*/ 	.short	0x00ff


	//----- nvinfo : EIATTR_MERCURY_ISA_VERSION
	.align		4
        /*0020*/ 	.byte	0x03, 0x5f
        /*0022*/ 	.short	0x0101


	//----- nvinfo : EIATTR_EXIT_INSTR_OFFSETS
	.align		4
        /*0024*/ 	.byte	0x04, 0x1c
        /*0026*/ 	.short	(.L_172 - .L_171)


	//   ....[0]....
.L_171:
        /*0028*/ 	.word	0x00000010


	//----- nvinfo : EIATTR_MAX_THREADS
	.align		4
.L_172:
        /*002c*/ 	.byte	0x04, 0x05
        /*002e*/ 	.short	(.L_174 - .L_173)
.L_173:
        /*0030*/ 	.word	0x00000100
        /*0034*/ 	.word	0x00000001
        /*0038*/ 	.word	0x00000001


	//----- nvinfo : EIATTR_CBANK_PARAM_SIZE
	.align		4
.L_174:
        /*003c*/ 	.byte	0x03, 0x19
        /*003e*/ 	.short	0x0438


	//----- nvinfo : EIATTR_PARAM_CBANK
	.align		4
        /*0040*/ 	.byte	0x04, 0x0a
        /*0042*/ 	.short	(.L_176 - .L_175)
	.align		4
.L_175:
        /*0044*/ 	.word	index@(.nv.constant0._ZN7cutlass13device_kernelIN5flash19enable_sm80_to_sm89INS1_16FlashAttnFwdSm80INS1_25CollectiveMainloopFwdSm80ILi8ELi1ELb1EN4cute5tupleIJNS5_1CILi128EEENS7_ILi96EEES8_EEELi128ENS_10bfloat16_tEfNS_4arch4Sm80ELb0ELb1ELb1ELb1ELb0ELb0ELb1ELb1EEENS1_21CollectiveEpilogueFwdINS6_IJS8_S8_S9_EEENS6_IJNS7_ILi1EEESH_SH_EEESB_SD_Li256ELb1ELb1ELb1ELb0EEENS1_36VarlenDynamicPersistentTileSchedulerILi128ELi96ELi256ELi256ELb1ELb1ELb0ELb1ELb0ELb1EEEEEEEEEvNT_6ParamsE)
        /*0048*/ 	.short	0x0210
        /*004a*/ 	.short	0x0438


	//----- nvinfo : EIATTR_SW_WAR
	.align		4
.L_176:
        /*004c*/ 	.byte	0x04, 0x36
        /*004e*/ 	.short	(.L_178 - .L_177)
.L_177:
        /*0050*/ 	.word	0x00000008
.L_178:


//--------------------- .nv.info._ZN7cutlass13device_kernelIN5flash19enable_sm80_to_sm89INS1_16FlashAttnFwdSm80INS1_25CollectiveMainloopFwdSm80ILi8ELi1ELb1EN4cute5tupleIJNS5_1CILi128EEENS7_ILi96EEES8_EEELi128ENS_10bfloat16_tEfNS_4arch4Sm80ELb0ELb1ELb1ELb1ELb0ELb1ELb1ELb1EEENS1_21CollectiveEpilogueFwdINS6_IJS8_S8_S9_EEENS6_IJNS7_ILi1EEESH_SH_EEESB_SD_Li256ELb1ELb1ELb1ELb0EEENS1_36VarlenDynamicPersistentTileSchedulerILi128ELi96ELi256ELi256ELb1ELb1ELb0ELb1ELb0ELb1EEEEEEEEEvNT_6ParamsE --------------------------
	.section	.nv.info._ZN7cutlass13device_kernelIN5flash19enable_sm80_to_sm89INS1_16FlashAttnFwdSm80INS1_25CollectiveMainloopFwdSm80ILi8ELi1ELb1EN4cute5tupleIJNS5_1CILi128EEENS7_ILi96EEES8_EEELi128ENS_10bfloat16_tEfNS_4arch4Sm80ELb0ELb1ELb1ELb1ELb0ELb1ELb1ELb1EEENS1_21CollectiveEpilogueFwdINS6_IJS8_S8_S9_EEENS6_IJNS7_ILi1EEESH_SH_EEESB_SD_Li256ELb1ELb1ELb1ELb0EEENS1_36VarlenDynamicPersistentTileSchedulerILi128ELi96ELi256ELi256ELb1ELb1ELb0ELb1ELb0ELb1EEEEEEEEEvNT_6ParamsE,"",@"SHT_CUDA_INFO"
	.sectionflags	@""
	.align	4


	//----- nvinfo : EIATTR_CUDA_API_VERSION
	.align		4
        /*0000*/ 	.byte	0x04, 0x37
        /*0002*/ 	.short	(.L_180 - .L_179)
.L_179:
        /*0004*/ 	.word	0x00000082


	//----- nvinfo : EIATTR_KPARAM_INFO
	.align		4
.L_180:
        /*0008*/ 	.byte	0x04, 0x17
        /*000a*/ 	.short	(.L_182 - .L_181)
.L_181:
        /*000c*/ 	.word	0x00000000
        /*0010*/ 	.short	0x0000
        /*0012*/ 	.short	0x0000
        /*0014*/ 	.byte	0x00, 0xf0, 0xe1, 0x10


	//----- nvinfo : EIATTR_SPARSE_MMA_MASK
	.align		4
.L_182:
        /*0018*/ 	.byte	0x03, 0x50
        /*001a*/ 	.short	0x0000


	//----- nvinfo : EIATTR_MAXREG_COUNT
	.align		4
        /*001c*/ 	.byte	0x03, 0x1b
        /*001e*/ 	.short	0x00ff


	//----- nvinfo : EIATTR_MERCURY_ISA_VERSION
	.align		4
        /*0020*/ 	.byte	0x03, 0x5f
        /*0022*/ 	.short	0x0101


	//----- nvinfo : EIATTR_EXIT_INSTR_OFFSETS
	.align		4
        /*0024*/ 	.byte	0x04, 0x1c
        /*0026*/ 	.short	(.L_184 - .L_183)


	//   ....[0]....
.L_183:
        /*0028*/ 	.word	0x00000010


	//----- nvinfo : EIATTR_MAX_THREADS
	.align		4
.L_184:
        /*002c*/ 	.byte	0x04, 0x05
        /*002e*/ 	.short	(.L_186 - .L_185)
.L_185:
        /*0030*/ 	.word	0x00000100
        /*0034*/ 	.word	0x00000001
        /*0038*/ 	.word	0x00000001


	//----- nvinfo : EIATTR_CBANK_PARAM_SIZE
	.align		4
.L_186:
        /*003c*/ 	.byte	0x03, 0x19
        /*003e*/ 	.short	0x0438


	//----- nvinfo : EIATTR_PARAM_CBANK
	.align		4
        /*0040*/ 	.byte	0x04, 0x0a
        /*0042*/ 	.short	(.L_188 - .L_187)
	.align		4
.L_187:
        /*0044*/ 	.word	index@(.nv.constant0._ZN7cutlass13device_kernelIN5flash19enable_sm80_to_sm89INS1_16FlashAttnFwdSm80INS1_25CollectiveMainloopFwdSm80ILi8ELi1ELb1EN4cute5tupleIJNS5_1CILi128EEENS7_ILi96EEES8_EEELi128ENS_10bfloat16_tEfNS_4arch4Sm80ELb0ELb1ELb1ELb1ELb0ELb1ELb1ELb1EEENS1_21CollectiveEpilogueFwdINS6_IJS8_S8_S9_EEENS6_IJNS7_ILi1EEESH_SH_EEESB_SD_Li256ELb1ELb1ELb1ELb0EEENS1_36VarlenDynamicPersistentTileSchedulerILi128ELi96ELi256ELi256ELb1ELb1ELb0ELb1ELb0ELb1EEEEEEEEEvNT_6ParamsE)
        /*0048*/ 	.short	0x0210
        /*004a*/ 	.short	0x0438


	//----- nvinfo : EIATTR_SW_WAR
	.align		4
.L_188:
        /*004c*/ 	.byte	0x04, 0x36
        /*004e*/ 	.short	(.L_190 - .L_189)
.L_189:
        /*0050*/ 	.word	0x00000008
.L_190:


//--------------------- .nv.info._ZN7cutlass13device_kernelIN5flash19enable_sm80_to_sm89INS1_16FlashAttnFwdSm80INS1_25CollectiveMainloopFwdSm80ILi4ELi1ELb0EN4cute5tupleIJNS5_1CILi128EEENS7_ILi64EEES8_EEELi128ENS_10bfloat16_tEfNS_4arch4Sm80ELb1ELb0ELb1ELb0ELb0ELb0ELb1ELb1EEENS1_21CollectiveEpilogueFwdINS6_IJS8_S8_S9_EEENS6_IJNS7_ILi1EEESH_SH_EEESB_SD_Li128ELb0ELb1ELb1ELb0EEENS1_30DynamicPersistentTileSchedulerILi128ELi128ELb1ELb1ELb0EEEEEEEEEvNT_6ParamsE --------------------------
	.section	.nv.info._ZN7cutlass13device_kernelIN5flash19enable_sm80_to_sm89INS1_16FlashAttnFwdSm80INS1_25CollectiveMainloopFwdSm80ILi4ELi1ELb0EN4cute5tupleIJNS5_1CILi128EEENS7_ILi64EEES8_EEELi128ENS_10bfloat16_tEfNS_4arch4Sm80ELb1ELb0ELb1ELb0ELb0ELb0ELb1ELb1EEENS1_21CollectiveEpilogueFwdINS6_IJS8_S8_S9_EEENS6_IJNS7_ILi1EEESH_SH_EEESB_SD_Li128ELb0ELb1ELb1ELb0EEENS1_30DynamicPersistentTileSchedulerILi128ELi128ELb1ELb1ELb0EEEEEEEEEvNT_6ParamsE,"",@"SHT_CUDA_INFO"
	.sectionflags	@""
	.align	4


	//----- nvinfo : EIATTR_CUDA_API_VERSION
	.align		4
        /*0000*/ 	.byte	0x04, 0x37
        /*0002*/ 	.short	(.L_192 - .L_191)
.L_191:
        /*0004*/ 	.word	0x00000082


	//----- nvinfo : EIATTR_KPARAM_INFO
	.align		4
.L_192:
        /*0008*/ 	.byte	0x04, 0x17
        /*000a*/ 	.short	(.L_194 - .L_193)
.L_193:
        /*000c*/ 	.word	0x00000000
        /*0010*/ 	.short	0x0000
        /*0012*/ 	.short	0x0000
        /*0014*/ 	.byte	0x00, 0xf0, 0xa1, 0x10


	//----- nvinfo : EIATTR_SPARSE_MMA_MASK
	.align		4
.L_194:
        /*0018*/ 	.byte	0x03, 0x50
        /*001a*/ 	.short	0x0000


	//----- nvinfo : EIATTR_MAXREG_COUNT
	.align		4
        /*001c*/ 	.byte	0x03, 0x1b
        /*001e*/ 	.short	0x00ff


	//----- nvinfo : EIATTR_MERCURY_ISA_VERSION
	.align		4
        /*0020*/ 	.byte	0x03, 0x5f
        /*0022*/ 	.short	0x0101


	//----- nvinfo : EIATTR_EXIT_INSTR_OFFSETS
	.align		4
        /*0024*/ 	.byte	0x04, 0x1c
        /*0026*/ 	.short	(.L_196 - .L_195)


	//   ....[0]....
.L_195:
        /*0028*/ 	.word	0x00000010


	//----- nvinfo : EIATTR_MAX_THREADS
	.align		4
.L_196:
        /*002c*/ 	.byte	0x04, 0x05
        /*002e*/ 	.short	(.L_198 - .L_197)
.L_197:
        /*0030*/ 	.word	0x00000080
        /*0034*/ 	.word	0x00000001
        /*0038*/ 	.word	0x00000001


	//----- nvinfo : EIATTR_CBANK_PARAM_SIZE
	.align		4
.L_198:
        /*003c*/ 	.byte	0x03, 0x19
        /*003e*/ 	.short	0x0428


	//----- nvinfo : EIATTR_PARAM_CBANK
	.align		4
        /*0040*/ 	.byte	0x04, 0x0a
        /*0042*/ 	.short	(.L_200 - .L_199)
	.align		4
.L_199:
        /*0044*/ 	.word	index@(.nv.constant0._ZN7cutlass13device_kernelIN5flash19enable_sm80_to_sm89INS1_16FlashAttnFwdSm80INS1_25CollectiveMainloopFwdSm80ILi4ELi1ELb0EN4cute5tupleIJNS5_1CILi128EEENS7_ILi64EEES8_EEELi128ENS_10bfloat16_tEfNS_4arch4Sm80ELb1ELb0ELb1ELb0ELb0ELb0ELb1ELb1EEENS1_21CollectiveEpilogueFwdINS6_IJS8_S8_S9_EEENS6_IJNS7_ILi1EEESH_SH_EEESB_SD_Li128ELb0ELb1ELb1ELb0EEENS1_30DynamicPersistentTileSchedulerILi128ELi128ELb1ELb1ELb0EEEEEEEEEvNT_6ParamsE)
        /*0048*/ 	.short	0x0210
        /*004a*/ 	.short	0x0428


	//----- nvinfo : EIATTR_SW_WAR
	.align		4
.L_200:
        /*004c*/ 	.byte	0x04, 0x36
        /*004e*/ 	.short	(.L_202 - .L_201)
.L_201:
        /*0050*/ 	.word	0x00000008
.L_202:


//--------------------- .nv.info._ZN7cutlass13device_kernelIN5flash19enable_sm80_to_sm89INS1_16FlashAttnFwdSm80INS1_25CollectiveMainloopFwdSm80ILi8ELi1ELb1EN4cute5tupleIJNS5_1CILi128EEENS7_ILi112EEES8_EEELi128ENS_10bfloat16_tEfNS_4arch4Sm80ELb1ELb0ELb1ELb1ELb0ELb0ELb1ELb1EEENS1_21CollectiveEpilogueFwdINS6_IJS8_S8_S9_EEENS6_IJNS7_ILi1EEESH_SH_EEESB_SD_Li256ELb1ELb1ELb1ELb0EEENS1_36VarlenDynamicPersistentTileSchedulerILi128ELi112ELi256ELi256ELb1ELb1ELb0ELb1ELb1ELb1EEEEEEEEEvNT_6ParamsE --------------------------
	.section	.nv.info._ZN7cutlass13device_kernelIN5flash19enable_sm80_to_sm89INS1_16FlashAttnFwdSm80INS1_25CollectiveMainloopFwdSm80ILi8ELi1ELb1EN4cute5tupleIJNS5_1CILi128EEENS7_ILi112EEES8_EEELi128ENS_10bfloat16_tEfNS_4arch4Sm80ELb1ELb0ELb1ELb1ELb0ELb0ELb1ELb1EEENS1_21CollectiveEpilogueFwdINS6_IJS8_S8_S9_EEENS6_IJNS7_ILi1EEESH_SH_EEESB_SD_Li256ELb1ELb1ELb1ELb0EEENS1_36VarlenDynamicPersistentTileSchedulerILi128ELi112ELi256ELi256ELb1ELb1ELb0ELb1ELb1ELb1EEEEEEEEEvNT_6ParamsE,"",@"SHT_CUDA_INFO"
	.sectionflags	@""
	.align	4


	//----- nvinfo : EIATTR_CUDA_API_VERSION
	.align		4
        /*0000*/ 	.byte	0x04, 0x37
        /*0002*/ 	.short	(.L_204 - .L_203)
.L_203:
        /*0004*/ 	.word	0x00000082


	//----- nvinfo : EIATTR_KPARAM_INFO
	.align		4
.L_204:
        /*0008*/ 	.byte	0x04, 0x17
        /*000a*/ 	.short	(.L_206 - .L_205)
.L_205:
        /*000c*/ 	.word	0x00000000
        /*0010*/ 	.short	0x0000
        /*0012*/ 	.short	0x0000
        /*0014*/ 	.byte	0x00, 0xf0, 0xe1, 0x10


	//----- nvinfo : EIATTR_SPARSE_MMA_MASK
	.align		4
.L_206:
        /*0018*/ 	.byte	0x03, 0x50
        /*001a*/ 	.short	0x0000


	//----- nvinfo : EIATTR_MAXREG_COUNT
	.align		4
        /*001c*/ 	.byte	0x03, 0x1b
        /*001e*/ 	.short	0x00ff


	//----- nvinfo : EIATTR_MERCURY_ISA_VERSION
	.align		4
        /*0020*/ 	.byte	0x03, 0x5f
        /*0022*/ 	.short	0x0101


	//----- nvinfo : EIATTR_EXIT_INSTR_OFFSETS
	.align		4
        /*0024*/ 	.byte	0x04, 0x1c
        /*0026*/ 	.short	(.L_208 - .L_207)


	//   ....[0]....
.L_207:
        /*0028*/ 	.word	0x00000010


	//----- nvinfo : EIATTR_MAX_THREADS
	.align		4
.L_208:
        /*002c*/ 	.byte	0x04, 0x05
        /*002e*/ 	.short	(.L_210 - .L_209)
.L_209:
        /*0030*/ 	.word	0x00000100
        /*0034*/ 	.word	0x00000001
        /*0038*/ 	.word	0x00000001


	//----- nvinfo : EIATTR_CBANK_PARAM_SIZE
	.align		4
.L_210:
        /*003c*/ 	.byte	0x03, 0x19
        /*003e*/ 	.short	0x0438


	//----- nvinfo : EIATTR_PARAM_CBANK
	.align		4
        /*0040*/ 	.byte	0x04, 0x0a
        /*0042*/ 	.short	(.L_212 - .L_211)
	.align		4
.L_211:
        /*0044*/ 	.word	index@(.nv.constant0._ZN7cutlass13device_kernelIN5flash19enable_sm80_to_sm89INS1_16FlashAttnFwdSm80INS1_25CollectiveMainloopFwdSm80ILi8ELi1ELb1EN4cute5tupleIJNS5_1CILi128EEENS7_ILi112EEES8_EEELi128ENS_10bfloat16_tEfNS_4arch4Sm80ELb1ELb0ELb1ELb1ELb0ELb0ELb1ELb1EEENS1_21CollectiveEpilogueFwdINS6_IJS8_S8_S9_EEENS6_IJNS7_ILi1EEESH_SH_EEESB_SD_Li256ELb1ELb1ELb1ELb0EEENS1_36VarlenDynamicPersistentTileSchedulerILi128ELi112ELi256ELi256ELb1ELb1ELb0ELb1ELb1ELb1EEEEEEEEEvNT_6ParamsE)
        /*0048*/ 	.short	0x0210
        /*004a*/ 	.short	0x0438


	//----- nvinfo : EIATTR_SW_WAR
	.align		4
.L_212:
        /*004c*/ 	.byte	0x04, 0x36
        /*004e*/ 	.short	(.L_214 - .L_213)
.L_213:
        /*0050*/ 	.word	0x00000008
.L_214:


//--------------------- .nv.info._ZN7cutlass13device_kernelIN5flash19enable_sm80_to_sm89INS1_16FlashAttnFwdSm80INS1_25CollectiveMainloopFwdSm80ILi8ELi1ELb1EN4cute5tupleIJNS5_1CILi128EEENS7_ILi112EEES8_EEELi128ENS_10bfloat16_tEfNS_4arch4Sm80ELb1ELb0ELb1ELb1ELb0ELb1ELb1ELb1EEENS1_21CollectiveEpilogueFwdINS6_IJS8_S8_S9_EEENS6_IJNS7_ILi1EEESH_SH_EEESB_SD_Li256ELb1ELb1ELb1ELb0EEENS1_36VarlenDynamicPersistentTileSchedulerILi128ELi112ELi256ELi256ELb1ELb1ELb0ELb1ELb1ELb1EEEEEEEEEvNT_6ParamsE --------------------------
	.section	.nv.info._ZN7cutlass13device_kernelIN5flash19enable_sm80_to_sm89INS1_16FlashAttnFwdSm80INS1_25CollectiveMainloopFwdSm80ILi8ELi1ELb1EN4cute5tupleIJNS5_1CILi128EEENS7_ILi112EEES8_EEELi128ENS_10bfloat16_tEfNS_4arch4Sm80ELb1ELb0ELb1ELb1ELb0ELb1ELb1ELb1EEENS1_21CollectiveEpilogueFwdINS6_IJS8_S8_S9_EEENS6_IJNS7_ILi1EEESH_SH_EEESB_SD_Li256ELb1ELb1ELb1ELb0EEENS1_36VarlenDynamicPersistentTileSchedulerILi128ELi112ELi256ELi256ELb1ELb1ELb0ELb1ELb1ELb1EEEEEEEEEvNT_6ParamsE,"",@"SHT_CUDA_INFO"
	.sectionflags	@""
	.align	4


	//----- nvinfo : EIATTR_CUDA_API_VERSION
	.align		4
        /*0000*/ 	.byte	0x04, 0x37
        /*0002*/ 	.short	(.L_216 - .L_215)
.L_215:
        /*0004*/ 	.word	0x00000082


	//----- nvinfo : EIATTR_KPARAM_INFO
	.align		4
.L_216:
        /*0008*/ 	.byte	0x04, 0x17
        /*000a*/ 	.short	(.L_218 - .L_217)
.L_217:
        /*000c*/ 	.word	0x00000000
        /*0010*/ 	.short	0x0000
        /*0012*/ 	.short	0x0000
        /*0014*/ 	.byte	0x00, 0xf0, 0xe1, 0x10


	//----- nvinfo : EIATTR_SPARSE_MMA_MASK
	.align		4
.L_218:
        /*0018*/ 	.byte	0x03, 0x50
        /*001a*/ 	.short	0x0000


	//----- nvinfo : EIATTR_MAXREG_COUNT
	.align		4
        /*001c*/ 	.byte	0x03, 0x1b
        /*001e*/ 	.short	0x00ff


	//----- nvinfo : EIATTR_MERCURY_ISA_VERSION
	.align		4
        /*0020*/ 	.byte	0x03, 0x5f
        /*0022*/ 	.short	0x0101


	//----- nvinfo : EIATTR_EXIT_INSTR_OFFSETS
	.align		4
        /*0024*/ 	.byte	0x04, 0x1c
        /*0026*/ 	.short	(.L_220 - .L_219)


	//   ....[0]....
.L_219:
        /*0028*/ 	.word	0x00000010


	//----- nvinfo : EIATTR_MAX_THREADS
	.align		4
.L_220:
        /*002c*/ 	.byte	0x04, 0x05
        /*002e*/ 	.short	(.L_222 - .L_221)
.L_221:
        /*0030*/ 	.word	0x00000100
        /*0034*/ 	.word	0x00000001
        /*0038*/ 	.word	0x00000001


	//----- nvinfo : EIATTR_CBANK_PARAM_SIZE
	.align		4
.L_222:
        /*003c*/ 	.byte	0x03, 0x19
        /*003e*/ 	.short	0x0438


	//----- nvinfo : EIATTR_PARAM_CBANK
	.align		4
        /*0040*/ 	.byte	0x04, 0x0a
        /*0042*/ 	.short	(.L_224 - .L_223)
	.align		4
.L_223:
        /*0044*/ 	.word	index@(.nv.constant0._ZN7cutlass13device_kernelIN5flash19enable_sm80_to_sm89INS1_16FlashAttnFwdSm80INS1_25CollectiveMainloopFwdSm80ILi8ELi1ELb1EN4cute5tupleIJNS5_1CILi128EEENS7_ILi112EEES8_EEELi128ENS_10bfloat16_tEfNS_4arch4Sm80ELb1ELb0ELb1ELb1ELb0ELb1ELb1ELb1EEENS1_21CollectiveEpilogueFwdINS6_IJS8_S8_S9_EEENS6_IJNS7_ILi1EEESH_SH_EEESB_SD_Li256ELb1ELb1ELb1ELb0EEENS1_36VarlenDynamicPersistentTileSchedulerILi128ELi112ELi256ELi256ELb1ELb1ELb0ELb1ELb1ELb1EEEEEEEEEvNT_6ParamsE)
        /*0048*/ 	.short	0x0210
        /*004a*/ 	.short	0x0438


	//----- nvinfo : EIATTR_SW_WAR
	.align		4
.L_224:
        /*004c*/ 	.byte	0x04, 0x36
        /*004e*/ 	.short	(.L_226 - .L_225)
.L_225:
        /*0050*/ 	.word	0x00000008
.L_226:


//--------------------- .nv.callgraph             --------------------------
	.section	.nv.callgraph,"",@"SHT_CUDA_CALLGRAPH"
	.align	4
	.sectionentsize	8
	.align		4
        /*0000*/ 	.word	0x00000000
	.align		4
        /*0004*/ 	.word	0xffffffff
	.align		4
        /*0008*/ 	.word	0x00000000
	.align		4
        /*000c*/ 	.word	0xfffffffe
	.align		4
        /*0010*/ 	.word	0x00000000
	.align		4
        /*0014*/ 	.word	0xfffffffd
	.align		4
        /*0018*/ 	.word	0x00000000
	.align		4
        /*001c*/ 	.word	0xfffffffc


//--------------------- .nv.constant4             --------------------------
	.section	.nv.constant4,"a",@progbits
	.align	8
	.align		8
.nv.constant4:
        /*0000*/ 	.dword	_ZN80_INTERNAL_315290f6_44_flash_fwd_hdim128_bf16_split_softcap_sm80_cu_f3e6f9ee_30984cuda3std3__45__cpo5beginE
	.align		8
        /*0008*/ 	.dword	_ZN80_INTERNAL_315290f6_44_flash_fwd_hdim128_bf16_split_softcap_sm80_cu_f3e6f9ee_30984cuda3std3__45__cpo3endE
	.align		8
        /*0010*/ 	.dword	_ZN80_INTERNAL_315290f6_44_flash_fwd_hdim128_bf16_split_softcap_sm80_cu_f3e6f9ee_30984cuda3std3__45__cpo6cbeginE
	.align		8
        /*0018*/ 	.dword	_ZN80_INTERNAL_315290f6_44_flash_fwd_hdim128_bf16_split_softcap_sm80_cu_f3e6f9ee_30984cuda3std3__45__cpo4cendE
	.align		8
        /*0020*/ 	.dword	_ZN80_INTERNAL_315290f6_44_flash_fwd_hdim128_bf16_split_softcap_sm80_cu_f3e6f9ee_30984cuda3std3__482_GLOBAL__N__315290f6_44_flash_fwd_hdim128_bf16_split_softcap_sm80_cu_f3e6f9ee_30986ignoreE
	.align		8
        /*0028*/ 	.dword	_ZN80_INTERNAL_315290f6_44_flash_fwd_hdim128_bf16_split_softcap_sm80_cu_f3e6f9ee_30984cuda3std3__419piecewise_constructE
	.align		8
        /*0030*/ 	.dword	_ZN80_INTERNAL_315290f6_44_flash_fwd_hdim128_bf16_split_softcap_sm80_cu_f3e6f9ee_30984cuda3std3__48in_placeE
	.align		8
        /*0038*/ 	.dword	_ZN80_INTERNAL_315290f6_44_flash_fwd_hdim128_bf16_split_softcap_sm80_cu_f3e6f9ee_30984cuda3std6ranges3__45__cpo4swapE
	.align		8
        /*0040*/ 	.dword	_ZN80_INTERNAL_315290f6_44_flash_fwd_hdim128_bf16_split_softcap_sm80_cu_f3e6f9ee_30984cuda3std6ranges3__45__cpo9iter_moveE
	.align		8
        /*0048*/ 	.dword	_ZN80_INTERNAL_315290f6_44_flash_fwd_hdim128_bf16_split_softcap_sm80_cu_f3e6f9ee_30984cute7productE
	.align		8
        /*0050*/ 	.dword	_ZN80_INTERNAL_315290f6_44_flash_fwd_hdim128_bf16_split_softcap_sm80_cu_f3e6f9ee_30984cute1_E


//--------------------- .text._ZN7cutlass13device_kernelIN5flash19enable_sm80_to_sm89INS1_16FlashAttnFwdSm80INS1_25CollectiveMainloopFwdSm80ILi8ELi1ELb1EN4cute5tupleIJNS5_1CILi128EEES8_S8_EEELi128ENS_10bfloat16_tEfNS_4arch4Sm80ELb0ELb0ELb1ELb0ELb0ELb0ELb1ELb1EEENS1_21CollectiveEpilogueFwdIS9_NS6_IJNS7_ILi1EEESF_SF_EEESA_SC_Li256ELb0ELb1ELb1ELb0EEENS1_19SingleTileSchedulerILb0ELb1ELb1ELi128EEEEEEEEEvNT_6ParamsE --------------------------
	.section	.text._ZN7cutlass13device_kernelIN5flash19enable_sm80_to_sm89INS1_16FlashAttnFwdSm80INS1_25CollectiveMainloopFwdSm80ILi8ELi1ELb1EN4cute5tupleIJNS5_1CILi128EEES8_S8_EEELi128ENS_10bfloat16_tEfNS_4arch4Sm80ELb0ELb0ELb1ELb0ELb0ELb0ELb1ELb1EEENS1_21CollectiveEpilogueFwdIS9_NS6_IJNS7_ILi1EEESF_SF_EEESA_SC_Li256ELb0ELb1ELb1ELb0EEENS1_19SingleTileSchedulerILb0ELb1ELb1ELi128EEEEEEEEEvNT_6ParamsE,"ax",@progbits
	.align	128
.text._ZN7cutlass13device_kernelIN5flash19enable_sm80_to_sm89INS1_16FlashAttnFwdSm80INS1_25CollectiveMainloopFwdSm80ILi8ELi1ELb1EN4cute5tupleIJNS5_1CILi128EEES8_S8_EEELi128ENS_10bfloat16_tEfNS_4arch4Sm80ELb0ELb0ELb1ELb0ELb0ELb0ELb1ELb1EEENS1_21CollectiveEpilogueFwdIS9_NS6_IJNS7_ILi1EEESF_SF_EEESA_SC_Li256ELb0ELb1ELb1ELb0EEENS1_19SingleTileSchedulerILb0ELb1ELb1ELi128EEEEEEEEEvNT_6ParamsE:
        .type           _ZN7cutlass13device_kernelIN5flash19enable_sm80_to_sm89INS1_16FlashAttnFwdSm80INS1_25CollectiveMainloopFwdSm80ILi8ELi1ELb1EN4cute5tupleIJNS5_1CILi128EEES8_S8_EEELi128ENS_10bfloat16_tEfNS_4arch4Sm80ELb0ELb0ELb1ELb0ELb0ELb0ELb1ELb1EEENS1_21CollectiveEpilogueFwdIS9_NS6_IJNS7_ILi1EEESF_SF_EEESA_SC_Li256ELb0ELb1ELb1ELb0EEENS1_19SingleTileSchedulerILb0ELb1ELb1ELi128EEEEEEEEEvNT_6ParamsE,@function
        .size           _ZN7cutlass13device_kernelIN5flash19enable_sm80_to_sm89INS1_16FlashAttnFwdSm80INS1_25CollectiveMainloopFwdSm80ILi8ELi1ELb1EN4cute5tupleIJNS5_1CILi128EEES8_S8_EEELi128ENS_10bfloat16_tEfNS_4arch4Sm80ELb0ELb0ELb1ELb0ELb0ELb0ELb1ELb1EEENS1_21CollectiveEpilogueFwdIS9_NS6_IJNS7_ILi1EEESF_SF_EEESA_SC_Li256ELb0ELb1ELb1ELb0EEENS1_19SingleTileSchedulerILb0ELb1ELb1ELi128EEEEEEEEEvNT_6ParamsE,(.L_x_12 - _ZN7cutlass13device_kernelIN5flash19enable_sm80_to_sm89INS1_16FlashAttnFwdSm80INS1_25CollectiveMainloopFwdSm80ILi8ELi1ELb1EN4cute5tupleIJNS5_1CILi128EEES8_S8_EEELi128ENS_10bfloat16_tEfNS_4arch4Sm80ELb0ELb0ELb1ELb0ELb0ELb0ELb1ELb1EEENS1_21CollectiveEpilogueFwdIS9_NS6_IJNS7_ILi1EEESF_SF_EEESA_SC_Li256ELb0ELb1ELb1ELb0EEENS1_19SingleTileSchedulerILb0ELb1ELb1ELi128EEEEEEEEEvNT_6ParamsE)
        .other          _ZN7cutlass13device_kernelIN5flash19enable_sm80_to_sm89INS1_16FlashAttnFwdSm80INS1_25CollectiveMainloopFwdSm80ILi8ELi1ELb1EN4cute5tupleIJNS5_1CILi128EEES8_S8_EEELi128ENS_10bfloat16_tEfNS_4arch4Sm80ELb0ELb0ELb1ELb0ELb0ELb0ELb1ELb1EEENS1_21CollectiveEpilogueFwdIS9_NS6_IJNS7_ILi1EEESF_SF_EEESA_SC_Li256ELb0ELb1ELb1ELb0EEENS1_19SingleTileSchedulerILb0ELb1ELb1ELi128EEEEEEEEEvNT_6ParamsE,@"STO_CUDA_ENTRY STV_DEFAULT"
_ZN7cutlass13device_kernelIN5flash19enable_sm80_to_sm89INS1_16FlashAttnFwdSm80INS1_25CollectiveMainloopFwdSm80ILi8ELi1ELb1EN4cute5tupleIJNS5_1CILi128EEES8_S8_EEELi128ENS_10bfloat16_tEfNS_4arch4Sm80ELb0ELb0ELb1ELb0ELb0ELb0ELb1ELb1EEENS1_21CollectiveEpilogueFwdIS9_NS6_IJNS7_ILi1EEESF_SF_EEESA_SC_Li256ELb0ELb1ELb1ELb0EEENS1_19SingleTileSchedulerILb0ELb1ELb1ELi128EEEEEEEEEvNT_6ParamsE:
[----:B------:R-:W-:Y:S01]  /*0000*/  LDC R1, c[0x0][0x28] ;  /* 0x00000a00ff017b82 */ /* 0x000fe20000000800 */
[----:B------:R-:W-:Y:S05]  /*0010*/  EXIT ;  /* 0x000000000000794d */ /* 0x000fea0003800000 */
.L_x_0:
[----:B------:R-:W-:-:S00]  /*0020*/  BRA `(.L_x_0) ;  /* 0xfffffffc00fc7947 */ /* 0x000fc0000383ffff */
[----:B------:R-:W-:-:S00]  /*0030*/  NOP ;  /* 0x0000000000007918 */ /* 0x000fc00000000000 */
        /* <DEDUP_REMOVED lines=12> */
.L_x_12:


//--------------------- .text._ZN7cutlass13device_kernelIN5flash19enable_sm80_to_sm89INS1_16FlashAttnFwdSm80INS1_25CollectiveMainloopFwdSm80ILi8ELi1ELb1EN4cute5tupleIJNS5_1CILi128EEENS7_ILi96EEES8_EEELi128ENS_10bfloat16_tEfNS_4arch4Sm80ELb0ELb1ELb1ELb0ELb0ELb0ELb1ELb1EEENS1_21CollectiveEpilogueFwdINS6_IJS8_S8_S9_EEENS6_IJNS7_ILi1EEESH_SH_EEESB_SD_Li256ELb0ELb1ELb1ELb0EEENS1_19SingleTileSchedulerILb0ELb1ELb1ELi128EEEEEEEEEvNT_6ParamsE --------------------------
	.section	.text._ZN7cutlass13device_kernelIN5flash19enable_sm80_to_sm89INS1_16FlashAttnFwdSm80INS1_25CollectiveMainloopFwdSm80ILi8ELi1ELb1EN4cute5tupleIJNS5_1CILi128EEENS7_ILi96EEES8_EEELi128ENS_10bfloat16_tEfNS_4arch4Sm80ELb0ELb1ELb1ELb0ELb0ELb0ELb1ELb1EEENS1_21CollectiveEpilogueFwdINS6_IJS8_S8_S9_EEENS6_IJNS7_ILi1EEESH_SH_EEESB_SD_Li256ELb0ELb1ELb1ELb0EEENS1_19SingleTileSchedulerILb0ELb1ELb1ELi128EEEEEEEEEvNT_6ParamsE,"ax",@progbits
	.align	128
.text._ZN7cutlass13device_kernelIN5flash19enable_sm80_to_sm89INS1_16FlashAttnFwdSm80INS1_25CollectiveMainloopFwdSm80ILi8ELi1ELb1EN4cute5tupleIJNS5_1CILi128EEENS7_ILi96EEES8_EEELi128ENS_10bfloat16_tEfNS_4arch4Sm80ELb0ELb1ELb1ELb0ELb0ELb0ELb1ELb1EEENS1_21CollectiveEpilogueFwdINS6_IJS8_S8_S9_EEENS6_IJNS7_ILi1EEESH_SH_EEESB_SD_Li256ELb0ELb1ELb1ELb0EEENS1_19SingleTileSchedulerILb0ELb1ELb1ELi128EEEEEEEEEvNT_6ParamsE:
        .type           _ZN7cutlass13device_kernelIN5flash19enable_sm80_to_sm89INS1_16FlashAttnFwdSm80INS1_25CollectiveMainloopFwdSm80ILi8ELi1ELb1EN4cute5tupleIJNS5_1CILi128EEENS7_ILi96EEES8_EEELi128ENS_10bfloat16_tEfNS_4arch4Sm80ELb0ELb1ELb1ELb0ELb0ELb0ELb1ELb1EEENS1_21CollectiveEpilogueFwdINS6_IJS8_S8_S9_EEENS6_IJNS7_ILi1EEESH_SH_EEESB_SD_Li256ELb0ELb1ELb1ELb0EEENS1_19SingleTileSchedulerILb0ELb1ELb1ELi128EEEEEEEEEvNT_6ParamsE,@function
        .size           _ZN7cutlass13device_kernelIN5flash19enable_sm80_to_sm89INS1_16FlashAttnFwdSm80INS1_25CollectiveMainloopFwdSm80ILi8ELi1ELb1EN4cute5tupleIJNS5_1CILi128EEENS7_ILi96EEES8_EEELi128ENS_10bfloat16_tEfNS_4arch4Sm80ELb0ELb1ELb1ELb0ELb0ELb0ELb1ELb1EEENS1_21CollectiveEpilogueFwdINS6_IJS8_S8_S9_EEENS6_IJNS7_ILi1EEESH_SH_EEESB_SD_Li256ELb0ELb1ELb1ELb0EEENS1_19SingleTileSchedulerILb0ELb1ELb1ELi128EEEEEEEEEvNT_6ParamsE,(.L_x_13 - _ZN7cutlass13device_kernelIN5flash19enable_sm80_to_sm89INS1_16FlashAttnFwdSm80INS1_25CollectiveMainloopFwdSm80ILi8ELi1ELb1EN4cute5tupleIJNS5_1CILi128EEENS7_ILi96EEES8_EEELi128ENS_10bfloat16_tEfNS_4arch4Sm80ELb0ELb1ELb1ELb0ELb0ELb0ELb1ELb1EEENS1_21CollectiveEpilogueFwdINS6_IJS8_S8_S9_EEENS6_IJNS7_ILi1EEESH_SH_EEESB_SD_Li256ELb0ELb1ELb1ELb0EEENS1_19SingleTileSchedulerILb0ELb1ELb1ELi128EEEEEEEEEvNT_6ParamsE)
        .other          _ZN7cutlass13device_kernelIN5flash19enable_sm80_to_sm89INS1_16FlashAttnFwdSm80INS1_25CollectiveMainloopFwdSm80ILi8ELi1ELb1EN4cute5tupleIJNS5_1CILi128EEENS7_ILi96EEES8_EEELi128ENS_10bfloat16_tEfNS_4arch4Sm80ELb0ELb1ELb1ELb0ELb0ELb0ELb1ELb1EEENS1_21CollectiveEpilogueFwdINS6_IJS8_S8_S9_EEENS6_IJNS7_ILi1EEESH_SH_EEESB_SD_Li256ELb0ELb1ELb1ELb0EEENS1_19SingleTileSchedulerILb0ELb1ELb1ELi128EEEEEEEEEvNT_6ParamsE,@"STO_CUDA_ENTRY STV_DEFAULT"
_ZN7cutlass13device_kernelIN5flash19enable_sm80_to_sm89INS1_16FlashAttnFwdSm80INS1_25CollectiveMainloopFwdSm80ILi8ELi1ELb1EN4cute5tupleIJNS5_1CILi128EEENS7_ILi96EEES8_EEELi128ENS_10bfloat16_tEfNS_4arch4Sm80ELb0ELb1ELb1ELb0ELb0ELb0ELb1ELb1EEENS1_21CollectiveEpilogueFwdINS6_IJS8_S8_S9_EEENS6_IJNS7_ILi1EEESH_SH_EEESB_SD_Li256ELb0ELb1ELb1ELb0EEENS1_19SingleTileSchedulerILb0ELb1ELb1ELi128EEEEEEEEEvNT_6ParamsE:
[----:B------:R-:W-:Y:S01]  /*0000*/  LDC R1, c[0x0][0x28] ;  /* 0x00000a00ff017b82 */ /* 0x000fe20000000800 */
[----:B------:R-:W-:Y:S05]  /*0010*/  EXIT ;  /* 0x000000000000794d */ /* 0x000fea0003800000 */
.L_x_1:
        /* <DEDUP_REMOVED lines=14> */
.L_x_13:


//--------------------- .text._ZN7cutlass13device_kernelIN5flash19enable_sm80_to_sm89INS1_16FlashAttnFwdSm80INS1_25CollectiveMainloopFwdSm80ILi8ELi1ELb1EN4cute5tupleIJNS5_1CILi128EEES8_S8_EEELi128ENS_10bfloat16_tEfNS_4arch4Sm80ELb1ELb0ELb1ELb0ELb0ELb0ELb1ELb1EEENS1_21CollectiveEpilogueFwdIS9_NS6_IJNS7_ILi1EEESF_SF_EEESA_SC_Li256ELb0ELb1ELb1ELb0EEENS1_30DynamicPersistentTileSchedulerILi256ELi256ELb1ELb1ELb0EEEEEEEEEvNT_6ParamsE --------------------------
	.section	.text._ZN7cutlass13device_kernelIN5flash19enable_sm80_to_sm89INS1_16FlashAttnFwdSm80INS1_25CollectiveMainloopFwdSm80ILi8ELi1ELb1EN4cute5tupleIJNS5_1CILi128EEES8_S8_EEELi128ENS_10bfloat16_tEfNS_4arch4Sm80ELb1ELb0ELb1ELb0ELb0ELb0ELb1ELb1EEENS1_21CollectiveEpilogueFwdIS9_NS6_IJNS7_ILi1EEESF_SF_EEESA_SC_Li256ELb0ELb1ELb1ELb0EEENS1_30DynamicPersistentTileSchedulerILi256ELi256ELb1ELb1ELb0EEEEEEEEEvNT_6ParamsE,"ax",@progbits
	.align	128
.text._ZN7cutlass13device_kernelIN5flash19enable_sm80_to_sm89INS1_16FlashAttnFwdSm80INS1_25CollectiveMainloopFwdSm80ILi8ELi1ELb1EN4cute5tupleIJNS5_1CILi128EEES8_S8_EEELi128ENS_10bfloat16_tEfNS_4arch4Sm80ELb1ELb0ELb1ELb0ELb0ELb0ELb1ELb1EEENS1_21CollectiveEpilogueFwdIS9_NS6_IJNS7_ILi1EEESF_SF_EEESA_SC_Li256ELb0ELb1ELb1ELb0EEENS1_30DynamicPersistentTileSchedulerILi256ELi256ELb1ELb1ELb0EEEEEEEEEvNT_6ParamsE:
        .type           _ZN7cutlass13device_kernelIN5flash19enable_sm80_to_sm89INS1_16FlashAttnFwdSm80INS1_25CollectiveMainloopFwdSm80ILi8ELi1ELb1EN4cute5tupleIJNS5_1CILi128EEES8_S8_EEELi128ENS_10bfloat16_tEfNS_4arch4Sm80ELb1ELb0ELb1ELb0ELb0ELb0ELb1ELb1EEENS1_21CollectiveEpilogueFwdIS9_NS6_IJNS7_ILi1EEESF_SF_EEESA_SC_Li256ELb0ELb1ELb1ELb0EEENS1_30DynamicPersistentTileSchedulerILi256ELi256ELb1ELb1ELb0EEEEEEEEEvNT_6ParamsE,@function
        .size           _ZN7cutlass13device_kernelIN5flash19enable_sm80_to_sm89INS1_16FlashAttnFwdSm80INS1_25CollectiveMainloopFwdSm80ILi8ELi1ELb1EN4cute5tupleIJNS5_1CILi128EEES8_S8_EEELi128ENS_10bfloat16_tEfNS_4arch4Sm80ELb1ELb0ELb1ELb0ELb0ELb0ELb1ELb1EEENS1_21CollectiveEpilogueFwdIS9_NS6_IJNS7_ILi1EEESF_SF_EEESA_SC_Li256ELb0ELb1ELb1ELb0EEENS1_30DynamicPersistentTileSchedulerILi256ELi256ELb1ELb1ELb0EEEEEEEEEvNT_6ParamsE,(.L_x_14 - _ZN7cutlass13device_kernelIN5flash19enable_sm80_to_sm89INS1_16FlashAttnFwdSm80INS1_25CollectiveMainloopFwdSm80ILi8ELi1ELb1EN4cute5tupleIJNS5_1CILi128EEES8_S8_EEELi128ENS_10bfloat16_tEfNS_4arch4Sm80ELb1ELb0ELb1ELb0ELb0ELb0ELb1ELb1EEENS1_21CollectiveEpilogueFwdIS9_NS6_IJNS7_ILi1EEESF_SF_EEESA_SC_Li256ELb0ELb1ELb1ELb0EEENS1_30DynamicPersistentTileSchedulerILi256ELi256ELb1ELb1ELb0EEEEEEEEEvNT_6ParamsE)
        .other          _ZN7cutlass13device_kernelIN5flash19enable_sm80_to_sm89INS1_16FlashAttnFwdSm80INS1_25CollectiveMainloopFwdSm80ILi8ELi1ELb1EN4cute5tupleIJNS5_1CILi128EEES8_S8_EEELi128ENS_10bfloat16_tEfNS_4arch4Sm80ELb1ELb0ELb1ELb0ELb0ELb0ELb1ELb1EEENS1_21CollectiveEpilogueFwdIS9_NS6_IJNS7_ILi1EEESF_SF_EEESA_SC_Li256ELb0ELb1ELb1ELb0EEENS1_30DynamicPersistentTileSchedulerILi256ELi256ELb1ELb1ELb0EEEEEEEEEvNT_6ParamsE,@"STO_CUDA_ENTRY STV_DEFAULT"
_ZN7cutlass13device_kernelIN5flash19enable_sm80_to_sm89INS1_16FlashAttnFwdSm80INS1_25CollectiveMainloopFwdSm80ILi8ELi1ELb1EN4cute5tupleIJNS5_1CILi128EEES8_S8_EEELi128ENS_10bfloat16_tEfNS_4arch4Sm80ELb1ELb0ELb1ELb0ELb0ELb0ELb1ELb1EEENS1_21CollectiveEpilogueFwdIS9_NS6_IJNS7_ILi1EEESF_SF_EEESA_SC_Li256ELb0ELb1ELb1ELb0EEENS1_30DynamicPersistentTileSchedulerILi256ELi256ELb1ELb1ELb0EEEEEEEEEvNT_6ParamsE:
[----:B------:R-:W-:Y:S01]  /*0000*/  LDC R1, c[0x0][0x28] ;  /* 0x00000a00ff017b82 */ /* 0x000fe20000000800 */
[----:B------:R-:W-:Y:S05]  /*0010*/  EXIT ;  /* 0x000000000000794d */ /* 0x000fea0003800000 */
.L_x_2:
        /* <DEDUP_REMOVED lines=14> */
.L_x_14:


//--------------------- .text._ZN7cutlass13device_kernelIN5flash19enable_sm80_to_sm89INS1_16FlashAttnFwdSm80INS1_25CollectiveMainloopFwdSm80ILi4ELi1ELb0EN4cute5tupleIJNS5_1CILi128EEENS7_ILi64EEES8_EEELi128ENS_10bfloat16_tEfNS_4arch4Sm80ELb0ELb0ELb1ELb0ELb0ELb0ELb1ELb1EEENS1_21CollectiveEpilogueFwdINS6_IJS8_S8_S9_EEENS6_IJNS7_ILi1EEESH_SH_EEESB_SD_Li128ELb0ELb1ELb1ELb0EEENS1_19SingleTileSchedulerILb0ELb1ELb1ELi128EEEEEEEEEvNT_6ParamsE --------------------------
	.section	.text._ZN7cutlass13device_kernelIN5flash19enable_sm80_to_sm89INS1_16FlashAttnFwdSm80INS1_25CollectiveMainloopFwdSm80ILi4ELi1ELb0EN4cute5tupleIJNS5_1CILi128EEENS7_ILi64EEES8_EEELi128ENS_10bfloat16_tEfNS_4arch4Sm80ELb0ELb0ELb1ELb0ELb0ELb0ELb1ELb1EEENS1_21CollectiveEpilogueFwdINS6_IJS8_S8_S9_EEENS6_IJNS7_ILi1EEESH_SH_EEESB_SD_Li128ELb0ELb1ELb1ELb0EEENS1_19SingleTileSchedulerILb0ELb1ELb1ELi128EEEEEEEEEvNT_6ParamsE,"ax",@progbits
	.align	128
.text._ZN7cutlass13device_kernelIN5flash19enable_sm80_to_sm89INS1_16FlashAttnFwdSm80INS1_25CollectiveMainloopFwdSm80ILi4ELi1ELb0EN4cute5tupleIJNS5_1CILi128EEENS7_ILi64EEES8_EEELi128ENS_10bfloat16_tEfNS_4arch4Sm80ELb0ELb0ELb1ELb0ELb0ELb0ELb1ELb1EEENS1_21CollectiveEpilogueFwdINS6_IJS8_S8_S9_EEENS6_IJNS7_ILi1EEESH_SH_EEESB_SD_Li128ELb0ELb1ELb1ELb0EEENS1_19SingleTileSchedulerILb0ELb1ELb1ELi128EEEEEEEEEvNT_6ParamsE:
        .type           _ZN7cutlass13device_kernelIN5flash19enable_sm80_to_sm89INS1_16FlashAttnFwdSm80INS1_25CollectiveMainloopFwdSm80ILi4ELi1ELb0EN4cute5tupleIJNS5_1CILi128EEENS7_ILi64EEES8_EEELi128ENS_10bfloat16_tEfNS_4arch4Sm80ELb0ELb0ELb1ELb0ELb0ELb0ELb1ELb1EEENS1_21CollectiveEpilogueFwdINS6_IJS8_S8_S9_EEENS6_IJNS7_ILi1EEESH_SH_EEESB_SD_Li128ELb0ELb1ELb1ELb0EEENS1_19SingleTileSchedulerILb0ELb1ELb1ELi128EEEEEEEEEvNT_6ParamsE,@function
        .size           _ZN7cutlass13device_kernelIN5flash19enable_sm80_to_sm89INS1_16FlashAttnFwdSm80INS1_25CollectiveMainloopFwdSm80ILi4ELi1ELb0EN4cute5tupleIJNS5_1CILi128EEENS7_ILi64EEES8_EEELi128ENS_10bfloat16_tEfNS_4arch4Sm80ELb0ELb0ELb1ELb0ELb0ELb0ELb1ELb1EEENS1_21CollectiveEpilogueFwdINS6_IJS8_S8_S9_EEENS6_IJNS7_ILi1EEESH_SH_EEESB_SD_Li128ELb0ELb1ELb1ELb0EEENS1_19SingleTileSchedulerILb0ELb1ELb1ELi128EEEEEEEEEvNT_6ParamsE,(.L_x_15 - _ZN7cutlass13device_kernelIN5flash19enable_sm80_to_sm89INS1_16FlashAttnFwdSm80INS1_25CollectiveMainloopFwdSm80ILi4ELi1ELb0EN4cute5tupleIJNS5_1CILi128EEENS7_ILi64EEES8_EEELi128ENS_10bfloat16_tEfNS_4arch4Sm80ELb0ELb0ELb1ELb0ELb0ELb0ELb1ELb1EEENS1_21CollectiveEpilogueFwdINS6_IJS8_S8_S9_EEENS6_IJNS7_ILi1EEESH_SH_EEESB_SD_Li128ELb0ELb1ELb1ELb0EEENS1_19SingleTileSchedulerILb0ELb1ELb1ELi128EEEEEEEEEvNT_6ParamsE)
        .other          _ZN7cutlass13device_kernelIN5flash19enable_sm80_to_sm89INS1_16FlashAttnFwdSm80INS1_25CollectiveMainloopFwdSm80ILi4ELi1ELb0EN4cute5tupleIJNS5_1CILi128EEENS7_ILi64EEES8_EEELi128ENS_10bfloat16_tEfNS_4arch4Sm80ELb0ELb0ELb1ELb0ELb0ELb0ELb1ELb1EEENS1_21CollectiveEpilogueFwdINS6_IJS8_S8_S9_EEENS6_IJNS7_ILi1EEESH_SH_EEESB_SD_Li128ELb0ELb1ELb1ELb0EEENS1_19SingleTileSchedulerILb0ELb1ELb1ELi128EEEEEEEEEvNT_6ParamsE,@"STO_CUDA_ENTRY STV_DEFAULT"
_ZN7cutlass13device_kernelIN5flash19enable_sm80_to_sm89INS1_16FlashAttnFwdSm80INS1_25CollectiveMainloopFwdSm80ILi4ELi1ELb0EN4cute5tupleIJNS5_1CILi128EEENS7_ILi64EEES8_EEELi128ENS_10bfloat16_tEfNS_4arch4Sm80ELb0ELb0ELb1ELb0ELb0ELb0ELb1ELb1EEENS1_21CollectiveEpilogueFwdINS6_IJS8_S8_S9_EEENS6_IJNS7_ILi1EEESH_SH_EEESB_SD_Li128ELb0ELb1ELb1ELb0EEENS1_19SingleTileSchedulerILb0ELb1ELb1ELi128EEEEEEEEEvNT_6ParamsE:
[----:B------:R-:W-:Y:S01]  /*0000*/  LDC R1, c[0x0][0x28] ;  /* 0x00000a00ff017b82 */ /* 0x000fe20000000800 */
[----:B------:R-:W-:Y:S05]  /*0010*/  EXIT ;  /* 0x000000000000794d */ /* 0x000fea0003800000 */
.L_x_3:
        /* <DEDUP_REMOVED lines=14> */
.L_x_15:


//--------------------- .text._ZN7cutlass13device_kernelIN5flash19enable_sm80_to_sm89INS1_16FlashAttnFwdSm80INS1_25CollectiveMainloopFwdSm80ILi8ELi1ELb1EN4cute5tupleIJNS5_1CILi128EEENS7_ILi112EEES8_EEELi128ENS_10bfloat16_tEfNS_4arch4Sm80ELb0ELb0ELb1ELb1ELb0ELb0ELb1ELb1EEENS1_21CollectiveEpilogueFwdINS6_IJS8_S8_S9_EEENS6_IJNS7_ILi1EEESH_SH_EEESB_SD_Li256ELb1ELb1ELb1ELb0EEENS1_36VarlenDynamicPersistentTileSchedulerILi128ELi112ELi256ELi256ELb1ELb1ELb0ELb0ELb1ELb1EEEEEEEEEvNT_6ParamsE --------------------------
	.section	.text._ZN7cutlass13device_kernelIN5flash19enable_sm80_to_sm89INS1_16FlashAttnFwdSm80INS1_25CollectiveMainloopFwdSm80ILi8ELi1ELb1EN4cute5tupleIJNS5_1CILi128EEENS7_ILi112EEES8_EEELi128ENS_10bfloat16_tEfNS_4arch4Sm80ELb0ELb0ELb1ELb1ELb0ELb0ELb1ELb1EEENS1_21CollectiveEpilogueFwdINS6_IJS8_S8_S9_EEENS6_IJNS7_ILi1EEESH_SH_EEESB_SD_Li256ELb1ELb1ELb1ELb0EEENS1_36VarlenDynamicPersistentTileSchedulerILi128ELi112ELi256ELi256ELb1ELb1ELb0ELb0ELb1ELb1EEEEEEEEEvNT_6ParamsE,"ax",@progbits
	.align	128
.text._ZN7cutlass13device_kernelIN5flash19enable_sm80_to_sm89INS1_16FlashAttnFwdSm80INS1_25CollectiveMainloopFwdSm80ILi8ELi1ELb1EN4cute5tupleIJNS5_1CILi128EEENS7_ILi112EEES8_EEELi128ENS_10bfloat16_tEfNS_4arch4Sm80ELb0ELb0ELb1ELb1ELb0ELb0ELb1ELb1EEENS1_21CollectiveEpilogueFwdINS6_IJS8_S8_S9_EEENS6_IJNS7_ILi1EEESH_SH_EEESB_SD_Li256ELb1ELb1ELb1ELb0EEENS1_36VarlenDynamicPersistentTileSchedulerILi128ELi112ELi256ELi256ELb1ELb1ELb0ELb0ELb1ELb1EEEEEEEEEvNT_6ParamsE:
        .type           _ZN7cutlass13device_kernelIN5flash19enable_sm80_to_sm89INS1_16FlashAttnFwdSm80INS1_25CollectiveMainloopFwdSm80ILi8ELi1ELb1EN4cute5tupleIJNS5_1CILi128EEENS7_ILi112EEES8_EEELi128ENS_10bfloat16_tEfNS_4arch4Sm80ELb0ELb0ELb1ELb1ELb0ELb0ELb1ELb1EEENS1_21CollectiveEpilogueFwdINS6_IJS8_S8_S9_EEENS6_IJNS7_ILi1EEESH_SH_EEESB_SD_Li256ELb1ELb1ELb1ELb0EEENS1_36VarlenDynamicPersistentTileSchedulerILi128ELi112ELi256ELi256ELb1ELb1ELb0ELb0ELb1ELb1EEEEEEEEEvNT_6ParamsE,@function
        .size           _ZN7cutlass13device_kernelIN5flash19enable_sm80_to_sm89INS1_16FlashAttnFwdSm80INS1_25CollectiveMainloopFwdSm80ILi8ELi1ELb1EN4cute5tupleIJNS5_1CILi128EEENS7_ILi112EEES8_EEELi128ENS_10bfloat16_tEfNS_4arch4Sm80ELb0ELb0ELb1ELb1ELb0ELb0ELb1ELb1EEENS1_21CollectiveEpilogueFwdINS6_IJS8_S8_S9_EEENS6_IJNS7_ILi1EEESH_SH_EEESB_SD_Li256ELb1ELb1ELb1ELb0EEENS1_36VarlenDynamicPersistentTileSchedulerILi128ELi112ELi256ELi256ELb1ELb1ELb0ELb0ELb1ELb1EEEEEEEEEvNT_6ParamsE,(.L_x_16 - _ZN7cutlass13device_kernelIN5flash19enable_sm80_to_sm89INS1_16FlashAttnFwdSm80INS1_25CollectiveMainloopFwdSm80ILi8ELi1ELb1EN4cute5tupleIJNS5_1CILi128EEENS7_ILi112EEES8_EEELi128ENS_10bfloat16_tEfNS_4arch4Sm80ELb0ELb0ELb1ELb1ELb0ELb0ELb1ELb1EEENS1_21CollectiveEpilogueFwdINS6_IJS8_S8_S9_EEENS6_IJNS7_ILi1EEESH_SH_EEESB_SD_Li256ELb1ELb1ELb1ELb0EEENS1_36VarlenDynamicPersistentTileSchedulerILi128ELi112ELi256ELi256ELb1ELb1ELb0ELb0ELb1ELb1EEEEEEEEEvNT_6ParamsE)
        .other          _ZN7cutlass13device_kernelIN5flash19enable_sm80_to_sm89INS1_16FlashAttnFwdSm80INS1_25CollectiveMainloopFwdSm80ILi8ELi1ELb1EN4cute5tupleIJNS5_1CILi128EEENS7_ILi112EEES8_EEELi128ENS_10bfloat16_tEfNS_4arch4Sm80ELb0ELb0ELb1ELb1ELb0ELb0ELb1ELb1EEENS1_21CollectiveEpilogueFwdINS6_IJS8_S8_S9_EEENS6_IJNS7_ILi1EEESH_SH_EEESB_SD_Li256ELb1ELb1ELb1ELb0EEENS1_36VarlenDynamicPersistentTileSchedulerILi128ELi112ELi256ELi256ELb1ELb1ELb0ELb0ELb1ELb1EEEEEEEEEvNT_6ParamsE,@"STO_CUDA_ENTRY STV_DEFAULT"
_ZN7cutlass13device_kernelIN5flash19enable_sm80_to_sm89INS1_16FlashAttnFwdSm80INS1_25CollectiveMainloopFwdSm80ILi8ELi1ELb1EN4cute5tupleIJNS5_1CILi128EEENS7_ILi112EEES8_EEELi128ENS_10bfloat16_tEfNS_4arch4Sm80ELb0ELb0ELb1ELb1ELb0ELb0ELb1ELb1EEENS1_21CollectiveEpilogueFwdINS6_IJS8_S8_S9_EEENS6_IJNS7_ILi1EEESH_SH_EEESB_SD_Li256ELb1ELb1ELb1ELb0EEENS1_36VarlenDynamicPersistentTileSchedulerILi128ELi112ELi256ELi256ELb1ELb1ELb0ELb0ELb1ELb1EEEEEEEEEvNT_6ParamsE:
[----:B------:R-:W-:Y:S01]  /*0000*/  LDC R1, c[0x0][0x28] ;  /* 0x00000a00ff017b82 */ /* 0x000fe20000000800 */
[----:B------:R-:W-:Y:S05]  /*0010*/  EXIT ;  /* 0x000000000000794d */ /* 0x000fea0003800000 */
.L_x_4:
        /* <DEDUP_REMOVED lines=14> */
.L_x_16:


//--------------------- .text._ZN7cutlass13device_kernelIN5flash19enable_sm80_to_sm89INS1_16FlashAttnFwdSm80INS1_25CollectiveMainloopFwdSm80ILi8ELi1ELb1EN4cute5tupleIJNS5_1CILi128EEENS7_ILi112EEES8_EEELi128ENS_10bfloat16_tEfNS_4arch4Sm80ELb0ELb0ELb1ELb1ELb0ELb1ELb1ELb1EEENS1_21CollectiveEpilogueFwdINS6_IJS8_S8_S9_EEENS6_IJNS7_ILi1EEESH_SH_EEESB_SD_Li256ELb1ELb1ELb1ELb0EEENS1_36VarlenDynamicPersistentTileSchedulerILi128ELi112ELi256ELi256ELb1ELb1ELb0ELb0ELb1ELb1EEEEEEEEEvNT_6ParamsE --------------------------
	.section	.text._ZN7cutlass13device_kernelIN5flash19enable_sm80_to_sm89INS1_16FlashAttnFwdSm80INS1_25CollectiveMainloopFwdSm80ILi8ELi1ELb1EN4cute5tupleIJNS5_1CILi128EEENS7_ILi112EEES8_EEELi128ENS_10bfloat16_tEfNS_4arch4Sm80ELb0ELb0ELb1ELb1ELb0ELb1ELb1ELb1EEENS1_21CollectiveEpilogueFwdINS6_IJS8_S8_S9_EEENS6_IJNS7_ILi1EEESH_SH_EEESB_SD_Li256ELb1ELb1ELb1ELb0EEENS1_36VarlenDynamicPersistentTileSchedulerILi128ELi112ELi256ELi256ELb1ELb1ELb0ELb0ELb1ELb1EEEEEEEEEvNT_6ParamsE,"ax",@progbits
	.align	128
.text._ZN7cutlass13device_kernelIN5flash19enable_sm80_to_sm89INS1_16FlashAttnFwdSm80INS1_25CollectiveMainloopFwdSm80ILi8ELi1ELb1EN4cute5tupleIJNS5_1CILi128EEENS7_ILi112EEES8_EEELi128ENS_10bfloat16_tEfNS_4arch4Sm80ELb0ELb0ELb1ELb1ELb0ELb1ELb1ELb1EEENS1_21CollectiveEpilogueFwdINS6_IJS8_S8_S9_EEENS6_IJNS7_ILi1EEESH_SH_EEESB_SD_Li256ELb1ELb1ELb1ELb0EEENS1_36VarlenDynamicPersistentTileSchedulerILi128ELi112ELi256ELi256ELb1ELb1ELb0ELb0ELb1ELb1EEEEEEEEEvNT_6ParamsE:
        .type           _ZN7cutlass13device_kernelIN5flash19enable_sm80_to_sm89INS1_16FlashAttnFwdSm80INS1_25CollectiveMainloopFwdSm80ILi8ELi1ELb1EN4cute5tupleIJNS5_1CILi128EEENS7_ILi112EEES8_EEELi128ENS_10bfloat16_tEfNS_4arch4Sm80ELb0ELb0ELb1ELb1ELb0ELb1ELb1ELb1EEENS1_21CollectiveEpilogueFwdINS6_IJS8_S8_S9_EEENS6_IJNS7_ILi1EEESH_SH_EEESB_SD_Li256ELb1ELb1ELb1ELb0EEENS1_36VarlenDynamicPersistentTileSchedulerILi128ELi112ELi256ELi256ELb1ELb1ELb0ELb0ELb1ELb1EEEEEEEEEvNT_6ParamsE,@function
        .size           _ZN7cutlass13device_kernelIN5flash19enable_sm80_to_sm89INS1_16FlashAttnFwdSm80INS1_25CollectiveMainloopFwdSm80ILi8ELi1ELb1EN4cute5tupleIJNS5_1CILi128EEENS7_ILi112EEES8_EEELi128ENS_10bfloat16_tEfNS_4arch4Sm80ELb0ELb0ELb1ELb1ELb0ELb1ELb1ELb1EEENS1_21CollectiveEpilogueFwdINS6_IJS8_S8_S9_EEENS6_IJNS7_ILi1EEESH_SH_EEESB_SD_Li256ELb1ELb1ELb1ELb0EEENS1_36VarlenDynamicPersistentTileSchedulerILi128ELi112ELi256ELi256ELb1ELb1ELb0ELb0ELb1ELb1EEEEEEEEEvNT_6ParamsE,(.L_x_17 - _ZN7cutlass13device_kernelIN5flash19enable_sm80_to_sm89INS1_16FlashAttnFwdSm80INS1_25CollectiveMainloopFwdSm80ILi8ELi1ELb1EN4cute5tupleIJNS5_1CILi128EEENS7_ILi112EEES8_EEELi128ENS_10bfloat16_tEfNS_4arch4Sm80ELb0ELb0ELb1ELb1ELb0ELb1ELb1ELb1EEENS1_21CollectiveEpilogueFwdINS6_IJS8_S8_S9_EEENS6_IJNS7_ILi1EEESH_SH_EEESB_SD_Li256ELb1ELb1ELb1ELb0EEENS1_36VarlenDynamicPersistentTileSchedulerILi128ELi112ELi256ELi256ELb1ELb1ELb0ELb0ELb1ELb1EEEEEEEEEvNT_6ParamsE)
        .other          _ZN7cutlass13device_kernelIN5flash19enable_sm80_to_sm89INS1_16FlashAttnFwdSm80INS1_25CollectiveMainloopFwdSm80ILi8ELi1ELb1EN4cute5tupleIJNS5_1CILi128EEENS7_ILi112EEES8_EEELi128ENS_10bfloat16_tEfNS_4arch4Sm80ELb0ELb0ELb1ELb1ELb0ELb1ELb1ELb1EEENS1_21CollectiveEpilogueFwdINS6_IJS8_S8_S9_EEENS6_IJNS7_ILi1EEESH_SH_EEESB_SD_Li256ELb1ELb1ELb1ELb0EEENS1_36VarlenDynamicPersistentTileSchedulerILi128ELi112ELi256ELi256ELb1ELb1ELb0ELb0ELb1ELb1EEEEEEEEEvNT_6ParamsE,@"STO_CUDA_ENTRY STV_DEFAULT"
_ZN7cutlass13device_kernelIN5flash19enable_sm80_to_sm89INS1_16FlashAttnFwdSm80INS1_25CollectiveMainloopFwdSm80ILi8ELi1ELb1EN4cute5tupleIJNS5_1CILi128EEENS7_ILi112EEES8_EEELi128ENS_10bfloat16_tEfNS_4arch4Sm80ELb0ELb0ELb1ELb1ELb0ELb1ELb1ELb1EEENS1_21CollectiveEpilogueFwdINS6_IJS8_S8_S9_EEENS6_IJNS7_ILi1EEESH_SH_EEESB_SD_Li256ELb1ELb1ELb1ELb0EEENS1_36VarlenDynamicPersistentTileSchedulerILi128ELi112ELi256ELi256ELb1ELb1ELb0ELb0ELb1ELb1EEEEEEEEEvNT_6ParamsE:
[----:B------:R-:W-:Y:S01]  /*0000*/  LDC R1, c[0x0][0x28] ;  /* 0x00000a00ff017b82 */ /* 0x000fe20000000800 */
[----:B------:R-:W-:Y:S05]  /*0010*/  EXIT ;  /* 0x000000000000794d */ /* 0x000fea0003800000 */
.L_x_5:
        /* <DEDUP_REMOVED lines=14> */
.L_x_17:


//--------------------- .text._ZN7cutlass13device_kernelIN5flash19enable_sm80_to_sm89INS1_16FlashAttnFwdSm80INS1_25CollectiveMainloopFwdSm80ILi4ELi1ELb0EN4cute5tupleIJNS5_1CILi128EEENS7_ILi48EEES8_EEELi128ENS_10bfloat16_tEfNS_4arch4Sm80ELb0ELb1ELb1ELb0ELb0ELb0ELb1ELb1EEENS1_21CollectiveEpilogueFwdINS6_IJS8_S8_S9_EEENS6_IJNS7_ILi1EEESH_SH_EEESB_SD_Li128ELb0ELb1ELb1ELb0EEENS1_19SingleTileSchedulerILb0ELb1ELb1ELi128EEEEEEEEEvNT_6ParamsE --------------------------
	.section	.text._ZN7cutlass13device_kernelIN5flash19enable_sm80_to_sm89INS1_16FlashAttnFwdSm80INS1_25CollectiveMainloopFwdSm80ILi4ELi1ELb0EN4cute5tupleIJNS5_1CILi128EEENS7_ILi48EEES8_EEELi128ENS_10bfloat16_tEfNS_4arch4Sm80ELb0ELb1ELb1ELb0ELb0ELb0ELb1ELb1EEENS1_21CollectiveEpilogueFwdINS6_IJS8_S8_S9_EEENS6_IJNS7_ILi1EEESH_SH_EEESB_SD_Li128ELb0ELb1ELb1ELb0EEENS1_19SingleTileSchedulerILb0ELb1ELb1ELi128EEEEEEEEEvNT_6ParamsE,"ax",@progbits
	.align	128
.text._ZN7cutlass13device_kernelIN5flash19enable_sm80_to_sm89INS1_16FlashAttnFwdSm80INS1_25CollectiveMainloopFwdSm80ILi4ELi1ELb0EN4cute5tupleIJNS5_1CILi128EEENS7_ILi48EEES8_EEELi128ENS_10bfloat16_tEfNS_4arch4Sm80ELb0ELb1ELb1ELb0ELb0ELb0ELb1ELb1EEENS1_21CollectiveEpilogueFwdINS6_IJS8_S8_S9_EEENS6_IJNS7_ILi1EEESH_SH_EEESB_SD_Li128ELb0ELb1ELb1ELb0EEENS1_19SingleTileSchedulerILb0ELb1ELb1ELi128EEEEEEEEEvNT_6ParamsE:
        .type           _ZN7cutlass13device_kernelIN5flash19enable_sm80_to_sm89INS1_16FlashAttnFwdSm80INS1_25CollectiveMainloopFwdSm80ILi4ELi1ELb0EN4cute5tupleIJNS5_1CILi128EEENS7_ILi48EEES8_EEELi128ENS_10bfloat16_tEfNS_4arch4Sm80ELb0ELb1ELb1ELb0ELb0ELb0ELb1ELb1EEENS1_21CollectiveEpilogueFwdINS6_IJS8_S8_S9_EEENS6_IJNS7_ILi1EEESH_SH_EEESB_SD_Li128ELb0ELb1ELb1ELb0EEENS1_19SingleTileSchedulerILb0ELb1ELb1ELi128EEEEEEEEEvNT_6ParamsE,@function
        .size           _ZN7cutlass13device_kernelIN5flash19enable_sm80_to_sm89INS1_16FlashAttnFwdSm80INS1_25CollectiveMainloopFwdSm80ILi4ELi1ELb0EN4cute5tupleIJNS5_1CILi128EEENS7_ILi48EEES8_EEELi128ENS_10bfloat16_tEfNS_4arch4Sm80ELb0ELb1ELb1ELb0ELb0ELb0ELb1ELb1EEENS1_21CollectiveEpilogueFwdINS6_IJS8_S8_S9_EEENS6_IJNS7_ILi1EEESH_SH_EEESB_SD_Li128ELb0ELb1ELb1ELb0EEENS1_19SingleTileSchedulerILb0ELb1ELb1ELi128EEEEEEEEEvNT_6ParamsE,(.L_x_18 - _ZN7cutlass13device_kernelIN5flash19enable_sm80_to_sm89INS1_16FlashAttnFwdSm80INS1_25CollectiveMainloopFwdSm80ILi4ELi1ELb0EN4cute5tupleIJNS5_1CILi128EEENS7_ILi48EEES8_EEELi128ENS_10bfloat16_tEfNS_4arch4Sm80ELb0ELb1ELb1ELb0ELb0ELb0ELb1ELb1EEENS1_21CollectiveEpilogueFwdINS6_IJS8_S8_S9_EEENS6_IJNS7_ILi1EEESH_SH_EEESB_SD_Li128ELb0ELb1ELb1ELb0EEENS1_19SingleTileSchedulerILb0ELb1ELb1ELi128EEEEEEEEEvNT_6ParamsE)
        .other          _ZN7cutlass13device_kernelIN5flash19enable_sm80_to_sm89INS1_16FlashAttnFwdSm80INS1_25CollectiveMainloopFwdSm80ILi4ELi1ELb0EN4cute5tupleIJNS5_1CILi128EEENS7_ILi48EEES8_EEELi128ENS_10bfloat16_tEfNS_4arch4Sm80ELb0ELb1ELb1ELb0ELb0ELb0ELb1ELb1EEENS1_21CollectiveEpilogueFwdINS6_IJS8_S8_S9_EEENS6_IJNS7_ILi1EEESH_SH_EEESB_SD_Li128ELb0ELb1ELb1ELb0EEENS1_19SingleTileSchedulerILb0ELb1ELb1ELi128EEEEEEEEEvNT_6ParamsE,@"STO_CUDA_ENTRY STV_DEFAULT"
_ZN7cutlass13device_kernelIN5flash19enable_sm80_to_sm89INS1_16FlashAttnFwdSm80INS1_25CollectiveMainloopFwdSm80ILi4ELi1ELb0EN4cute5tupleIJNS5_1CILi128EEENS7_ILi48EEES8_EEELi128ENS_10bfloat16_tEfNS_4arch4Sm80ELb0ELb1ELb1ELb0ELb0ELb0ELb1ELb1EEENS1_21CollectiveEpilogueFwdINS6_IJS8_S8_S9_EEENS6_IJNS7_ILi1EEESH_SH_EEESB_SD_Li128ELb0ELb1ELb1ELb0EEENS1_19SingleTileSchedulerILb0ELb1ELb1ELi128EEEEEEEEEvNT_6ParamsE:
[----:B------:R-:W-:Y:S01]  /*0000*/  LDC R1, c[0x0][0x28] ;  /* 0x00000a00ff017b82 */ /* 0x000fe20000000800 */
[----:B------:R-:W-:Y:S05]  /*0010*/  EXIT ;  /* 0x000000000000794d */ /* 0x000fea0003800000 */
.L_x_6:
        /* <DEDUP_REMOVED lines=14> */
.L_x_18:


//--------------------- .text._ZN7cutlass13device_kernelIN5flash19enable_sm80_to_sm89INS1_16FlashAttnFwdSm80INS1_25CollectiveMainloopFwdSm80ILi8ELi1ELb1EN4cute5tupleIJNS5_1CILi128EEENS7_ILi96EEES8_EEELi128ENS_10bfloat16_tEfNS_4arch4Sm80ELb0ELb1ELb1ELb1ELb0ELb0ELb1ELb1EEENS1_21CollectiveEpilogueFwdINS6_IJS8_S8_S9_EEENS6_IJNS7_ILi1EEESH_SH_EEESB_SD_Li256ELb1ELb1ELb1ELb0EEENS1_36VarlenDynamicPersistentTileSchedulerILi128ELi96ELi256ELi256ELb1ELb1ELb0ELb1ELb0ELb1EEEEEEEEEvNT_6ParamsE --------------------------
	.section	.text._ZN7cutlass13device_kernelIN5flash19enable_sm80_to_sm89INS1_16FlashAttnFwdSm80INS1_25CollectiveMainloopFwdSm80ILi8ELi1ELb1EN4cute5tupleIJNS5_1CILi128EEENS7_ILi96EEES8_EEELi128ENS_10bfloat16_tEfNS_4arch4Sm80ELb0ELb1ELb1ELb1ELb0ELb0ELb1ELb1EEENS1_21CollectiveEpilogueFwdINS6_IJS8_S8_S9_EEENS6_IJNS7_ILi1EEESH_SH_EEESB_SD_Li256ELb1ELb1ELb1ELb0EEENS1_36VarlenDynamicPersistentTileSchedulerILi128ELi96ELi256ELi256ELb1ELb1ELb0ELb1ELb0ELb1EEEEEEEEEvNT_6ParamsE,"ax",@progbits
	.align	128
.text._ZN7cutlass13device_kernelIN5flash19enable_sm80_to_sm89INS1_16FlashAttnFwdSm80INS1_25CollectiveMainloopFwdSm80ILi8ELi1ELb1EN4cute5tupleIJNS5_1CILi128EEENS7_ILi96EEES8_EEELi128ENS_10bfloat16_tEfNS_4arch4Sm80ELb0ELb1ELb1ELb1ELb0ELb0ELb1ELb1EEENS1_21CollectiveEpilogueFwdINS6_IJS8_S8_S9_EEENS6_IJNS7_ILi1EEESH_SH_EEESB_SD_Li256ELb1ELb1ELb1ELb0EEENS1_36VarlenDynamicPersistentTileSchedulerILi128ELi96ELi256ELi256ELb1ELb1ELb0ELb1ELb0ELb1EEEEEEEEEvNT_6ParamsE:
        .type           _ZN7cutlass13device_kernelIN5flash19enable_sm80_to_sm89INS1_16FlashAttnFwdSm80INS1_25CollectiveMainloopFwdSm80ILi8ELi1ELb1EN4cute5tupleIJNS5_1CILi128EEENS7_ILi96EEES8_EEELi128ENS_10bfloat16_tEfNS_4arch4Sm80ELb0ELb1ELb1ELb1ELb0ELb0ELb1ELb1EEENS1_21CollectiveEpilogueFwdINS6_IJS8_S8_S9_EEENS6_IJNS7_ILi1EEESH_SH_EEESB_SD_Li256ELb1ELb1ELb1ELb0EEENS1_36VarlenDynamicPersistentTileSchedulerILi128ELi96ELi256ELi256ELb1ELb1ELb0ELb1ELb0ELb1EEEEEEEEEvNT_6ParamsE,@function
        .size           _ZN7cutlass13device_kernelIN5flash19enable_sm80_to_sm89INS1_16FlashAttnFwdSm80INS1_25CollectiveMainloopFwdSm80ILi8ELi1ELb1EN4cute5tupleIJNS5_1CILi128EEENS7_ILi96EEES8_EEELi128ENS_10bfloat16_tEfNS_4arch4Sm80ELb0ELb1ELb1ELb1ELb0ELb0ELb1ELb1EEENS1_21CollectiveEpilogueFwdINS6_IJS8_S8_S9_EEENS6_IJNS7_ILi1EEESH_SH_EEESB_SD_Li256ELb1ELb1ELb1ELb0EEENS1_36VarlenDynamicPersistentTileSchedulerILi128ELi96ELi256ELi256ELb1ELb1ELb0ELb1ELb0ELb1EEEEEEEEEvNT_6ParamsE,(.L_x_19 - _ZN7cutlass13device_kernelIN5flash19enable_sm80_to_sm89INS1_16FlashAttnFwdSm80INS1_25CollectiveMainloopFwdSm80ILi8ELi1ELb1EN4cute5tupleIJNS5_1CILi128EEENS7_ILi96EEES8_EEELi128ENS_10bfloat16_tEfNS_4arch4Sm80ELb0ELb1ELb1ELb1ELb0ELb0ELb1ELb1EEENS1_21CollectiveEpilogueFwdINS6_IJS8_S8_S9_EEENS6_IJNS7_ILi1EEESH_SH_EEESB_SD_Li256ELb1ELb1ELb1ELb0EEENS1_36VarlenDynamicPersistentTileSchedulerILi128ELi96ELi256ELi256ELb1ELb1ELb0ELb1ELb0ELb1EEEEEEEEEvNT_6ParamsE)
        .other          _ZN7cutlass13device_kernelIN5flash19enable_sm80_to_sm89INS1_16FlashAttnFwdSm80INS1_25CollectiveMainloopFwdSm80ILi8ELi1ELb1EN4cute5tupleIJNS5_1CILi128EEENS7_ILi96EEES8_EEELi128ENS_10bfloat16_tEfNS_4arch4Sm80ELb0ELb1ELb1ELb1ELb0ELb0ELb1ELb1EEENS1_21CollectiveEpilogueFwdINS6_IJS8_S8_S9_EEENS6_IJNS7_ILi1EEESH_SH_EEESB_SD_Li256ELb1ELb1ELb1ELb0EEENS1_36VarlenDynamicPersistentTileSchedulerILi128ELi96ELi256ELi256ELb1ELb1ELb0ELb1ELb0ELb1EEEEEEEEEvNT_6ParamsE,@"STO_CUDA_ENTRY STV_DEFAULT"
_ZN7cutlass13device_kernelIN5flash19enable_sm80_to_sm89INS1_16FlashAttnFwdSm80INS1_25CollectiveMainloopFwdSm80ILi8ELi1ELb1EN4cute5tupleIJNS5_1CILi128EEENS7_ILi96EEES8_EEELi128ENS_10bfloat16_tEfNS_4arch4Sm80ELb0ELb1ELb1ELb1ELb0ELb0ELb1ELb1EEENS1_21CollectiveEpilogueFwdINS6_IJS8_S8_S9_EEENS6_IJNS7_ILi1EEESH_SH_EEESB_SD_Li256ELb1ELb1ELb1ELb0EEENS1_36VarlenDynamicPersistentTileSchedulerILi128ELi96ELi256ELi256ELb1ELb1ELb0ELb1ELb0ELb1EEEEEEEEEvNT_6ParamsE:
[----:B------:R-:W-:Y:S01]  /*0000*/  LDC R1, c[0x0][0x28] ;  /* 0x00000a00ff017b82 */ /* 0x000fe20000000800 */
[----:B------:R-:W-:Y:S05]  /*0010*/  EXIT ;  /* 0x000000000000794d */ /* 0x000fea0003800000 */
.L_x_7:
        /* <DEDUP_REMOVED lines=14> */
.L_x_19:


//--------------------- .text._ZN7cutlass13device_kernelIN5flash19enable_sm80_to_sm89INS1_16FlashAttnFwdSm80INS1_25CollectiveMainloopFwdSm80ILi8ELi1ELb1EN4cute5tupleIJNS5_1CILi128EEENS7_ILi96EEES8_EEELi128ENS_10bfloat16_tEfNS_4arch4Sm80ELb0ELb1ELb1ELb1ELb0ELb1ELb1ELb1EEENS1_21CollectiveEpilogueFwdINS6_IJS8_S8_S9_EEENS6_IJNS7_ILi1EEESH_SH_EEESB_SD_Li256ELb1ELb1ELb1ELb0EEENS1_36VarlenDynamicPersistentTileSchedulerILi128ELi96ELi256ELi256ELb1ELb1ELb0ELb1ELb0ELb1EEEEEEEEEvNT_6ParamsE --------------------------
	.section	.text._ZN7cutlass13device_kernelIN5flash19enable_sm80_to_sm89INS1_16FlashAttnFwdSm80INS1_25CollectiveMainloopFwdSm80ILi8ELi1ELb1EN4cute5tupleIJNS5_1CILi128EEENS7_ILi96EEES8_EEELi128ENS_10bfloat16_tEfNS_4arch4Sm80ELb0ELb1ELb1ELb1ELb0ELb1ELb1ELb1EEENS1_21CollectiveEpilogueFwdINS6_IJS8_S8_S9_EEENS6_IJNS7_ILi1EEESH_SH_EEESB_SD_Li256ELb1ELb1ELb1ELb0EEENS1_36VarlenDynamicPersistentTileSchedulerILi128ELi96ELi256ELi256ELb1ELb1ELb0ELb1ELb0ELb1EEEEEEEEEvNT_6ParamsE,"ax",@progbits
	.align	128
.text._ZN7cutlass13device_kernelIN5flash19enable_sm80_to_sm89INS1_16FlashAttnFwdSm80INS1_25CollectiveMainloopFwdSm80ILi8ELi1ELb1EN4cute5tupleIJNS5_1CILi128EEENS7_ILi96EEES8_EEELi128ENS_10bfloat16_tEfNS_4arch4Sm80ELb0ELb1ELb1ELb1ELb0ELb1ELb1ELb1EEENS1_21CollectiveEpilogueFwdINS6_IJS8_S8_S9_EEENS6_IJNS7_ILi1EEESH_SH_EEESB_SD_Li256ELb1ELb1ELb1ELb0EEENS1_36VarlenDynamicPersistentTileSchedulerILi128ELi96ELi256ELi256ELb1ELb1ELb0ELb1ELb0ELb1EEEEEEEEEvNT_6ParamsE:
        .type           _ZN7cutlass13device_kernelIN5flash19enable_sm80_to_sm89INS1_16FlashAttnFwdSm80INS1_25CollectiveMainloopFwdSm80ILi8ELi1ELb1EN4cute5tupleIJNS5_1CILi128EEENS7_ILi96EEES8_EEELi128ENS_10bfloat16_tEfNS_4arch4Sm80ELb0ELb1ELb1ELb1ELb0ELb1ELb1ELb1EEENS1_21CollectiveEpilogueFwdINS6_IJS8_S8_S9_EEENS6_IJNS7_ILi1EEESH_SH_EEESB_SD_Li256ELb1ELb1ELb1ELb0EEENS1_36VarlenDynamicPersistentTileSchedulerILi128ELi96ELi256ELi256ELb1ELb1ELb0ELb1ELb0ELb1EEEEEEEEEvNT_6ParamsE,@function
        .size           _ZN7cutlass13device_kernelIN5flash19enable_sm80_to_sm89INS1_16FlashAttnFwdSm80INS1_25CollectiveMainloopFwdSm80ILi8ELi1ELb1EN4cute5tupleIJNS5_1CILi128EEENS7_ILi96EEES8_EEELi128ENS_10bfloat16_tEfNS_4arch4Sm80ELb0ELb1ELb1ELb1ELb0ELb1ELb1ELb1EEENS1_21CollectiveEpilogueFwdINS6_IJS8_S8_S9_EEENS6_IJNS7_ILi1EEESH_SH_EEESB_SD_Li256ELb1ELb1ELb1ELb0EEENS1_36VarlenDynamicPersistentTileSchedulerILi128ELi96ELi256ELi256ELb1ELb1ELb0ELb1ELb0ELb1EEEEEEEEEvNT_6ParamsE,(.L_x_20 - _ZN7cutlass13device_kernelIN5flash19enable_sm80_to_sm89INS1_16FlashAttnFwdSm80INS1_25CollectiveMainloopFwdSm80ILi8ELi1ELb1EN4cute5tupleIJNS5_1CILi128EEENS7_ILi96EEES8_EEELi128ENS_10bfloat16_tEfNS_4arch4Sm80ELb0ELb1ELb1ELb1ELb0ELb1ELb1ELb1EEENS1_21CollectiveEpilogueFwdINS6_IJS8_S8_S9_EEENS6_IJNS7_ILi1EEESH_SH_EEESB_SD_Li256ELb1ELb1ELb1ELb0EEENS1_36VarlenDynamicPersistentTileSchedulerILi128ELi96ELi256ELi256ELb1ELb1ELb0ELb1ELb0ELb1EEEEEEEEEvNT_6ParamsE)
        .other          _ZN7cutlass13device_kernelIN5flash19enable_sm80_to_sm89INS1_16FlashAttnFwdSm80INS1_25CollectiveMainloopFwdSm80ILi8ELi1ELb1EN4cute5tupleIJNS5_1CILi128EEENS7_ILi96EEES8_EEELi128ENS_10bfloat16_tEfNS_4arch4Sm80ELb0ELb1ELb1ELb1ELb0ELb1ELb1ELb1EEENS1_21CollectiveEpilogueFwdINS6_IJS8_S8_S9_EEENS6_IJNS7_ILi1EEESH_SH_EEESB_SD_Li256ELb1ELb1ELb1ELb0EEENS1_36VarlenDynamicPersistentTileSchedulerILi128ELi96ELi256ELi256ELb1ELb1ELb0ELb1ELb0ELb1EEEEEEEEEvNT_6ParamsE,@"STO_CUDA_ENTRY STV_DEFAULT"
_ZN7cutlass13device_kernelIN5flash19enable_sm80_to_sm89INS1_16FlashAttnFwdSm80INS1_25CollectiveMainloopFwdSm80ILi8ELi1ELb1EN4cute5tupleIJNS5_1CILi128EEENS7_ILi96EEES8_EEELi128ENS_10bfloat16_tEfNS_4arch4Sm80ELb0ELb1ELb1ELb1ELb0ELb1ELb1ELb1EEENS1_21CollectiveEpilogueFwdINS6_IJS8_S8_S9_EEENS6_IJNS7_ILi1EEESH_SH_EEESB_SD_Li256ELb1ELb1ELb1ELb0EEENS1_36VarlenDynamicPersistentTileSchedulerILi128ELi96ELi256ELi256ELb1ELb1ELb0ELb1ELb0ELb1EEEEEEEEEvNT_6ParamsE:
[----:B------:R-:W-:Y:S01]  /*0000*/  LDC R1, c[0x0][0x28] ;  /* 0x00000a00ff017b82 */ /* 0x000fe20000000800 */
[----:B------:R-:W-:Y:S05]  /*0010*/  EXIT ;  /* 0x000000000000794d */ /* 0x000fea0003800000 */
.L_x_8:
        /* <DEDUP_REMOVED lines=14> */
.L_x_20:


//--------------------- .text._ZN7cutlass13device_kernelIN5flash19enable_sm80_to_sm89INS1_16FlashAttnFwdSm80INS1_25CollectiveMainloopFwdSm80ILi4ELi1ELb0EN4cute5tupleIJNS5_1CILi128EEENS7_ILi64EEES8_EEELi128ENS_10bfloat16_tEfNS_4arch4Sm80ELb1ELb0ELb1ELb0ELb0ELb0ELb1ELb1EEENS1_21CollectiveEpilogueFwdINS6_IJS8_S8_S9_EEENS6_IJNS7_ILi1EEESH_SH_EEESB_SD_Li128ELb0ELb1ELb1ELb0EEENS1_30DynamicPersistentTileSchedulerILi128ELi128ELb1ELb1ELb0EEEEEEEEEvNT_6ParamsE --------------------------
	.section	.text._ZN7cutlass13device_kernelIN5flash19enable_sm80_to_sm89INS1_16FlashAttnFwdSm80INS1_25CollectiveMainloopFwdSm80ILi4ELi1ELb0EN4cute5tupleIJNS5_1CILi128EEENS7_ILi64EEES8_EEELi128ENS_10bfloat16_tEfNS_4arch4Sm80ELb1ELb0ELb1ELb0ELb0ELb0ELb1ELb1EEENS1_21CollectiveEpilogueFwdINS6_IJS8_S8_S9_EEENS6_IJNS7_ILi1EEESH_SH_EEESB_SD_Li128ELb0ELb1ELb1ELb0EEENS1_30DynamicPersistentTileSchedulerILi128ELi128ELb1ELb1ELb0EEEEEEEEEvNT_6ParamsE,"ax",@progbits
	.align	128
.text._ZN7cutlass13device_kernelIN5flash19enable_sm80_to_sm89INS1_16FlashAttnFwdSm80INS1_25CollectiveMainloopFwdSm80ILi4ELi1ELb0EN4cute5tupleIJNS5_1CILi128EEENS7_ILi64EEES8_EEELi128ENS_10bfloat16_tEfNS_4arch4Sm80ELb1ELb0ELb1ELb0ELb0ELb0ELb1ELb1EEENS1_21CollectiveEpilogueFwdINS6_IJS8_S8_S9_EEENS6_IJNS7_ILi1EEESH_SH_EEESB_SD_Li128ELb0ELb1ELb1ELb0EEENS1_30DynamicPersistentTileSchedulerILi128ELi128ELb1ELb1ELb0EEEEEEEEEvNT_6ParamsE:
        .type           _ZN7cutlass13device_kernelIN5flash19enable_sm80_to_sm89INS1_16FlashAttnFwdSm80INS1_25CollectiveMainloopFwdSm80ILi4ELi1ELb0EN4cute5tupleIJNS5_1CILi128EEENS7_ILi64EEES8_EEELi128ENS_10bfloat16_tEfNS_4arch4Sm80ELb1ELb0ELb1ELb0ELb0ELb0ELb1ELb1EEENS1_21CollectiveEpilogueFwdINS6_IJS8_S8_S9_EEENS6_IJNS7_ILi1EEESH_SH_EEESB_SD_Li128ELb0ELb1ELb1ELb0EEENS1_30DynamicPersistentTileSchedulerILi128ELi128ELb1ELb1ELb0EEEEEEEEEvNT_6ParamsE,@function
        .size           _ZN7cutlass13device_kernelIN5flash19enable_sm80_to_sm89INS1_16FlashAttnFwdSm80INS1_25CollectiveMainloopFwdSm80ILi4ELi1ELb0EN4cute5tupleIJNS5_1CILi128EEENS7_ILi64EEES8_EEELi128ENS_10bfloat16_tEfNS_4arch4Sm80ELb1ELb0ELb1ELb0ELb0ELb0ELb1ELb1EEENS1_21CollectiveEpilogueFwdINS6_IJS8_S8_S9_EEENS6_IJNS7_ILi1EEESH_SH_EEESB_SD_Li128ELb0ELb1ELb1ELb0EEENS1_30DynamicPersistentTileSchedulerILi128ELi128ELb1ELb1ELb0EEEEEEEEEvNT_6ParamsE,(.L_x_21 - _ZN7cutlass13device_kernelIN5flash19enable_sm80_to_sm89INS1_16FlashAttnFwdSm80INS1_25CollectiveMainloopFwdSm80ILi4ELi1ELb0EN4cute5tupleIJNS5_1CILi128EEENS7_ILi64EEES8_EEELi128ENS_10bfloat16_tEfNS_4arch4Sm80ELb1ELb0ELb1ELb0ELb0ELb0ELb1ELb1EEENS1_21CollectiveEpilogueFwdINS6_IJS8_S8_S9_EEENS6_IJNS7_ILi1EEESH_SH_EEESB_SD_Li128ELb0ELb1ELb1ELb0EEENS1_30DynamicPersistentTileSchedulerILi128ELi128ELb1ELb1ELb0EEEEEEEEEvNT_6ParamsE)
        .other          _ZN7cutlass13device_kernelIN5flash19enable_sm80_to_sm89INS1_16FlashAttnFwdSm80INS1_25CollectiveMainloopFwdSm80ILi4ELi1ELb0EN4cute5tupleIJNS5_1CILi128EEENS7_ILi64EEES8_EEELi128ENS_10bfloat16_tEfNS_4arch4Sm80ELb1ELb0ELb1ELb0ELb0ELb0ELb1ELb1EEENS1_21CollectiveEpilogueFwdINS6_IJS8_S8_S9_EEENS6_IJNS7_ILi1EEESH_SH_EEESB_SD_Li128ELb0ELb1ELb1ELb0EEENS1_30DynamicPersistentTileSchedulerILi128ELi128ELb1ELb1ELb0EEEEEEEEEvNT_6ParamsE,@"STO_CUDA_ENTRY STV_DEFAULT"
_ZN7cutlass13device_kernelIN5flash19enable_sm80_to_sm89INS1_16FlashAttnFwdSm80INS1_25CollectiveMainloopFwdSm80ILi4ELi1ELb0EN4cute5tupleIJNS5_1CILi128EEENS7_ILi64EEES8_EEELi128ENS_10bfloat16_tEfNS_4arch4Sm80ELb1ELb0ELb1ELb0ELb0ELb0ELb1ELb1EEENS1_21CollectiveEpilogueFwdINS6_IJS8_S8_S9_EEENS6_IJNS7_ILi1EEESH_SH_EEESB_SD_Li128ELb0ELb1ELb1ELb0EEENS1_30DynamicPersistentTileSchedulerILi128ELi128ELb1ELb1ELb0EEEEEEEEEvNT_6ParamsE:
[----:B------:R-:W-:Y:S01]  /*0000*/  LDC R1, c[0x0][0x28] ;  /* 0x00000a00ff017b82 */ /* 0x000fe20000000800 */
[----:B------:R-:W-:Y:S05]  /*0010*/  EXIT ;  /* 0x000000000000794d */ /* 0x000fea0003800000 */
.L_x_9:
        /* <DEDUP_REMOVED lines=14> */
.L_x_21:


//--------------------- .text._ZN7cutlass13device_kernelIN5flash19enable_sm80_to_sm89INS1_16FlashAttnFwdSm80INS1_25CollectiveMainloopFwdSm80ILi8ELi1ELb1EN4cute5tupleIJNS5_1CILi128EEENS7_ILi112EEES8_EEELi128ENS_10bfloat16_tEfNS_4arch4Sm80ELb1ELb0ELb1ELb1ELb0ELb0ELb1ELb1EEENS1_21CollectiveEpilogueFwdINS6_IJS8_S8_S9_EEENS6_IJNS7_ILi1EEESH_SH_EEESB_SD_Li256ELb1ELb1ELb1ELb0EEENS1_36VarlenDynamicPersistentTileSchedulerILi128ELi112ELi256ELi256ELb1ELb1ELb0ELb1ELb1ELb1EEEEEEEEEvNT_6ParamsE --------------------------
	.section	.text._ZN7cutlass13device_kernelIN5flash19enable_sm80_to_sm89INS1_16FlashAttnFwdSm80INS1_25CollectiveMainloopFwdSm80ILi8ELi1ELb1EN4cute5tupleIJNS5_1CILi128EEENS7_ILi112EEES8_EEELi128ENS_10bfloat16_tEfNS_4arch4Sm80ELb1ELb0ELb1ELb1ELb0ELb0ELb1ELb1EEENS1_21CollectiveEpilogueFwdINS6_IJS8_S8_S9_EEENS6_IJNS7_ILi1EEESH_SH_EEESB_SD_Li256ELb1ELb1ELb1ELb0EEENS1_36VarlenDynamicPersistentTileSchedulerILi128ELi112ELi256ELi256ELb1ELb1ELb0ELb1ELb1ELb1EEEEEEEEEvNT_6ParamsE,"ax",@progbits
	.align	128
.text._ZN7cutlass13device_kernelIN5flash19enable_sm80_to_sm89INS1_16FlashAttnFwdSm80INS1_25CollectiveMainloopFwdSm80ILi8ELi1ELb1EN4cute5tupleIJNS5_1CILi128EEENS7_ILi112EEES8_EEELi128ENS_10bfloat16_tEfNS_4arch4Sm80ELb1ELb0ELb1ELb1ELb0ELb0ELb1ELb1EEENS1_21CollectiveEpilogueFwdINS6_IJS8_S8_S9_EEENS6_IJNS7_ILi1EEESH_SH_EEESB_SD_Li256ELb1ELb1ELb1ELb0EEENS1_36VarlenDynamicPersistentTileSchedulerILi128ELi112ELi256ELi256ELb1ELb1ELb0ELb1ELb1ELb1EEEEEEEEEvNT_6ParamsE:
        .type           _ZN7cutlass13device_kernelIN5flash19enable_sm80_to_sm89INS1_16FlashAttnFwdSm80INS1_25CollectiveMainloopFwdSm80ILi8ELi1ELb1EN4cute5tupleIJNS5_1CILi128EEENS7_ILi112EEES8_EEELi128ENS_10bfloat16_tEfNS_4arch4Sm80ELb1ELb0ELb1ELb1ELb0ELb0ELb1ELb1EEENS1_21CollectiveEpilogueFwdINS6_IJS8_S8_S9_EEENS6_IJNS7_ILi1EEESH_SH_EEESB_SD_Li256ELb1ELb1ELb1ELb0EEENS1_36VarlenDynamicPersistentTileSchedulerILi128ELi112ELi256ELi256ELb1ELb1ELb0ELb1ELb1ELb1EEEEEEEEEvNT_6ParamsE,@function
        .size           _ZN7cutlass13device_kernelIN5flash19enable_sm80_to_sm89INS1_16FlashAttnFwdSm80INS1_25CollectiveMainloopFwdSm80ILi8ELi1ELb1EN4cute5tupleIJNS5_1CILi128EEENS7_ILi112EEES8_EEELi128ENS_10bfloat16_tEfNS_4arch4Sm80ELb1ELb0ELb1ELb1ELb0ELb0ELb1ELb1EEENS1_21CollectiveEpilogueFwdINS6_IJS8_S8_S9_EEENS6_IJNS7_ILi1EEESH_SH_EEESB_SD_Li256ELb1ELb1ELb1ELb0EEENS1_36VarlenDynamicPersistentTileSchedulerILi128ELi112ELi256ELi256ELb1ELb1ELb0ELb1ELb1ELb1EEEEEEEEEvNT_6ParamsE,(.L_x_22 - _ZN7cutlass13device_kernelIN5flash19enable_sm80_to_sm89INS1_16FlashAttnFwdSm80INS1_25CollectiveMainloopFwdSm80ILi8ELi1ELb1EN4cute5tupleIJNS5_1CILi128EEENS7_ILi112EEES8_EEELi128ENS_10bfloat16_tEfNS_4arch4Sm80ELb1ELb0ELb1ELb1ELb0ELb0ELb1ELb1EEENS1_21CollectiveEpilogueFwdINS6_IJS8_S8_S9_EEENS6_IJNS7_ILi1EEESH_SH_EEESB_SD_Li256ELb1ELb1ELb1ELb0EEENS1_36VarlenDynamicPersistentTileSchedulerILi128ELi112ELi256ELi256ELb1ELb1ELb0ELb1ELb1ELb1EEEEEEEEEvNT_6ParamsE)
        .other          _ZN7cutlass13device_kernelIN5flash19enable_sm80_to_sm89INS1_16FlashAttnFwdSm80INS1_25CollectiveMainloopFwdSm80ILi8ELi1ELb1EN4cute5tupleIJNS5_1CILi128EEENS7_ILi112EEES8_EEELi128ENS_10bfloat16_tEfNS_4arch4Sm80ELb1ELb0ELb1ELb1ELb0ELb0ELb1ELb1EEENS1_21CollectiveEpilogueFwdINS6_IJS8_S8_S9_EEENS6_IJNS7_ILi1EEESH_SH_EEESB_SD_Li256ELb1ELb1ELb1ELb0EEENS1_36VarlenDynamicPersistentTileSchedulerILi128ELi112ELi256ELi256ELb1ELb1ELb0ELb1ELb1ELb1EEEEEEEEEvNT_6ParamsE,@"STO_CUDA_ENTRY STV_DEFAULT"
_ZN7cutlass13device_kernelIN5flash19enable_sm80_to_sm89INS1_16FlashAttnFwdSm80INS1_25CollectiveMainloopFwdSm80ILi8ELi1ELb1EN4cute5tupleIJNS5_1CILi128EEENS7_ILi112EEES8_EEELi128ENS_10bfloat16_tEfNS_4arch4Sm80ELb1ELb0ELb1ELb1ELb0ELb0ELb1ELb1EEENS1_21CollectiveEpilogueFwdINS6_IJS8_S8_S9_EEENS6_IJNS7_ILi1EEESH_SH_EEESB_SD_Li256ELb1ELb1ELb1ELb0EEENS1_36VarlenDynamicPersistentTileSchedulerILi128ELi112ELi256ELi256ELb1ELb1ELb0ELb1ELb1ELb1EEEEEEEEEvNT_6ParamsE:
[----:B------:R-:W-:Y:S01]  /*0000*/  LDC R1, c[0x0][0x28] ;  /* 0x00000a00ff017b82 */ /* 0x000fe20000000800 */
[----:B------:R-:W-:Y:S05]  /*0010*/  EXIT ;  /* 0x000000000000794d */ /* 0x000fea0003800000 */
.L_x_10:
        /* <DEDUP_REMOVED lines=14> */
.L_x_22:


//--------------------- .text._ZN7cutlass13device_kernelIN5flash19enable_sm80_to_sm89INS1_16FlashAttnFwdSm80INS1_25CollectiveMainloopFwdSm80ILi8ELi1ELb1EN4cute5tupleIJNS5_1CILi128EEENS7_ILi112EEES8_EEELi128ENS_10bfloat16_tEfNS_4arch4Sm80ELb1ELb0ELb1ELb1ELb0ELb1ELb1ELb1EEENS1_21CollectiveEpilogueFwdINS6_IJS8_S8_S9_EEENS6_IJNS7_ILi1EEESH_SH_EEESB_SD_Li256ELb1ELb1ELb1ELb0EEENS1_36VarlenDynamicPersistentTileSchedulerILi128ELi112ELi256ELi256ELb1ELb1ELb0ELb1ELb1ELb1EEEEEEEEEvNT_6ParamsE --------------------------
	.section	.text._ZN7cutlass13device_kernelIN5flash19enable_sm80_to_sm89INS1_16FlashAttnFwdSm80INS1_25CollectiveMainloopFwdSm80ILi8ELi1ELb1EN4cute5tupleIJNS5_1CILi128EEENS7_ILi112EEES8_EEELi128ENS_10bfloat16_tEfNS_4arch4Sm80ELb1ELb0ELb1ELb1ELb0ELb1ELb1ELb1EEENS1_21CollectiveEpilogueFwdINS6_IJS8_S8_S9_EEENS6_IJNS7_ILi1EEESH_SH_EEESB_SD_Li256ELb1ELb1ELb1ELb0EEENS1_36VarlenDynamicPersistentTileSchedulerILi128ELi112ELi256ELi256ELb1ELb1ELb0ELb1ELb1ELb1EEEEEEEEEvNT_6ParamsE,"ax",@progbits
	.align	128
.text._ZN7cutlass13device_kernelIN5flash19enable_sm80_to_sm89INS1_16FlashAttnFwdSm80INS1_25CollectiveMainloopFwdSm80ILi8ELi1ELb1EN4cute5tupleIJNS5_1CILi128EEENS7_ILi112EEES8_EEELi128ENS_10bfloat16_tEfNS_4arch4Sm80ELb1ELb0ELb1ELb1ELb0ELb1ELb1ELb1EEENS1_21CollectiveEpilogueFwdINS6_IJS8_S8_S9_EEENS6_IJNS7_ILi1EEESH_SH_EEESB_SD_Li256ELb1ELb1ELb1ELb0EEENS1_36VarlenDynamicPersistentTileSchedulerILi128ELi112ELi256ELi256ELb1ELb1ELb0ELb1ELb1ELb1EEEEEEEEEvNT_6ParamsE:
        .type           _ZN7cutlass13device_kernelIN5flash19enable_sm80_to_sm89INS1_16FlashAttnFwdSm80INS1_25CollectiveMainloopFwdSm80ILi8ELi1ELb1EN4cute5tupleIJNS5_1CILi128EEENS7_ILi112EEES8_EEELi128ENS_10bfloat16_tEfNS_4arch4Sm80ELb1ELb0ELb1ELb1ELb0ELb1ELb1ELb1EEENS1_21CollectiveEpilogueFwdINS6_IJS8_S8_S9_EEENS6_IJNS7_ILi1EEESH_SH_EEESB_SD_Li256ELb1ELb1ELb1ELb0EEENS1_36VarlenDynamicPersistentTileSchedulerILi128ELi112ELi256ELi256ELb1ELb1ELb0ELb1ELb1ELb1EEEEEEEEEvNT_6ParamsE,@function
        .size           _ZN7cutlass13device_kernelIN5flash19enable_sm80_to_sm89INS1_16FlashAttnFwdSm80INS1_25CollectiveMainloopFwdSm80ILi8ELi1ELb1EN4cute5tupleIJNS5_1CILi128EEENS7_ILi112EEES8_EEELi128ENS_10bfloat16_tEfNS_4arch4Sm80ELb1ELb0ELb1ELb1ELb0ELb1ELb1ELb1EEENS1_21CollectiveEpilogueFwdINS6_IJS8_S8_S9_EEENS6_IJNS7_ILi1EEESH_SH_EEESB_SD_Li256ELb1ELb1ELb1ELb0EEENS1_36VarlenDynamicPersistentTileSchedulerILi128ELi112ELi256ELi256ELb1ELb1ELb0ELb1ELb1ELb1EEEEEEEEEvNT_6ParamsE,(.L_x_23 - _ZN7cutlass13device_kernelIN5flash19enable_sm80_to_sm89INS1_16FlashAttnFwdSm80INS1_25CollectiveMainloopFwdSm80ILi8ELi1ELb1EN4cute5tupleIJNS5_1CILi128EEENS7_ILi112EEES8_EEELi128ENS_10bfloat16_tEfNS_4arch4Sm80ELb1ELb0ELb1ELb1ELb0ELb1ELb1ELb1EEENS1_21CollectiveEpilogueFwdINS6_IJS8_S8_S9_EEENS6_IJNS7_ILi1EEESH_SH_EEESB_SD_Li256ELb1ELb1ELb1ELb0EEENS1_36VarlenDynamicPersistentTileSchedulerILi128ELi112ELi256ELi256ELb1ELb1ELb0ELb1ELb1ELb1EEEEEEEEEvNT_6ParamsE)
        .other          _ZN7cutlass13device_kernelIN5flash19enable_sm80_to_sm89INS1_16FlashAttnFwdSm80INS1_25CollectiveMainloopFwdSm80ILi8ELi1ELb1EN4cute5tupleIJNS5_1CILi128EEENS7_ILi112EEES8_EEELi128ENS_10bfloat16_tEfNS_4arch4Sm80ELb1ELb0ELb1ELb1ELb0ELb1ELb1ELb1EEENS1_21CollectiveEpilogueFwdINS6_IJS8_S8_S9_EEENS6_IJNS7_ILi1EEESH_SH_EEESB_SD_Li256ELb1ELb1ELb1ELb0EEENS1_36VarlenDynamicPersistentTileSchedulerILi128ELi112ELi256ELi256ELb1ELb1ELb0ELb1ELb1ELb1EEEEEEEEEvNT_6ParamsE,@"STO_CUDA_ENTRY STV_DEFAULT"
_ZN7cutlass13device_kernelIN5flash19enable_sm80_to_sm89INS1_16FlashAttnFwdSm80INS1_25CollectiveMainloopFwdSm80ILi8ELi1ELb1EN4cute5tupleIJNS5_1CILi128EEENS7_ILi112EEES8_EEELi128ENS_10bfloat16_tEfNS_4arch4Sm80ELb1ELb0ELb1ELb1ELb0ELb1ELb1ELb1EEENS1_21CollectiveEpilogueFwdINS6_IJS8_S8_S9_EEENS6_IJNS7_ILi1EEESH_SH_EEESB_SD_Li256ELb1ELb1ELb1ELb0EEENS1_36VarlenDynamicPersistentTileSchedulerILi128ELi112ELi256ELi256ELb1ELb1ELb0ELb1ELb1ELb1EEEEEEEEEvNT_6ParamsE:
[----:B------:R-:W-:Y:S01]  /*0000*/  LDC R1, c[0x0][0x28] ;  /* 0x00000a00ff017b82 */ /* 0x000fe20000000800 */
[----:B------:R-:W-:Y:S05]  /*0010*/  EXIT ;  /* 0x000000000000794d */ /* 0x000fea0003800000 */
.L_x_11:
        /* <DEDUP_REMOVED lines=14> */
.L_x_23:


//--------------------- .nv.shared.reserved.0     --------------------------
	.section	.nv.shared.reserved.0,"aw",@nobits
	.weak		__nv_reservedSMEM_offset_0_alias
	.size		__nv_reservedSMEM_offset_0_alias, 0, 0
	.other		__nv_reservedSMEM_offset_0_alias,@"STO_CUDA_RESERVED_SHARED STV_DEFAULT"
__nv_reservedSMEM_offset_0_alias:
	.zero		0


//--------------------- .nv.global                --------------------------
	.section	.nv.global,"aw",@nobits
.nv.global:
	.type		_ZN80_INTERNAL_315290f6_44_flash_fwd_hdim128_bf16_split_softcap_sm80_cu_f3e6f9ee_30984cute1_E,@object
	.size		_ZN80_INTERNAL_315290f6_44_flash_fwd_hdim128_bf16_split_softcap_sm80_cu_f3e6f9ee_30984cute1_E,(_ZN80_INTERNAL_315290f6_44_flash_fwd_hdim128_bf16_split_softcap_sm80_cu_f3e6f9ee_30984cuda3std3__45__cpo6cbeginE - _ZN80_INTERNAL_315290f6_44_flash_fwd_hdim128_bf16_split_softcap_sm80_cu_f3e6f9ee_30984cute1_E)
_ZN80_INTERNAL_315290f6_44_flash_fwd_hdim128_bf16_split_softcap_sm80_cu_f3e6f9ee_30984cute1_E:
	.zero		1
	.type		_ZN80_INTERNAL_315290f6_44_flash_fwd_hdim128_bf16_split_softcap_sm80_cu_f3e6f9ee_30984cuda3std3__45__cpo6cbeginE,@object
	.size		_ZN80_INTERNAL_315290f6_44_flash_fwd_hdim128_bf16_split_softcap_sm80_cu_f3e6f9ee_30984cuda3std3__45__cpo6cbeginE,(_ZN80_INTERNAL_315290f6_44_flash_fwd_hdim128_bf16_split_softcap_sm80_cu_f3e6f9ee_30984cuda3std3__48in_placeE - _ZN80_INTERNAL_315290f6_44_flash_fwd_hdim128_bf16_split_softcap_sm80_cu_f3e6f9ee_30984cuda3std3__45__cpo6cbeginE)
_ZN80_INTERNAL_315290f6_44_flash_fwd_hdim128_bf16_split_softcap_sm80_cu_f3e6f9ee_30984cuda3std3__45__cpo6cbeginE:
	.zero		1
	.type		_ZN80_INTERNAL_315290f6_44_flash_fwd_hdim128_bf16_split_softcap_sm80_cu_f3e6f9ee_30984cuda3std3__48in_placeE,@object
	.size		_ZN80_INTERNAL_315290f6_44_flash_fwd_hdim128_bf16_split_softcap_sm80_cu_f3e6f9ee_30984cuda3std3__48in_placeE,(_ZN80_INTERNAL_315290f6_44_flash_fwd_hdim128_bf16_split_softcap_sm80_cu_f3e6f9ee_30984cuda3std6ranges3__45__cpo9iter_moveE - _ZN80_INTERNAL_315290f6_44_flash_fwd_hdim128_bf16_split_softcap_sm80_cu_f3e6f9ee_30984cuda3std3__48in_placeE)
_ZN80_INTERNAL_315290f6_44_flash_fwd_hdim128_bf16_split_softcap_sm80_cu_f3e6f9ee_30984cuda3std3__48in_placeE:
	.zero		1
	.type		_ZN80_INTERNAL_315290f6_44_flash_fwd_hdim128_bf16_split_softcap_sm80_cu_f3e6f9ee_30984cuda3std6ranges3__45__cpo9iter_moveE,@object
	.size		_ZN80_INTERNAL_315290f6_44_flash_fwd_hdim128_bf16_split_softcap_sm80_cu_f3e6f9ee_30984cuda3std6ranges3__45__cpo9iter_moveE,(_ZN80_INTERNAL_315290f6_44_flash_fwd_hdim128_bf16_split_softcap_sm80_cu_f3e6f9ee_30984cuda3std3__45__cpo5beginE - _ZN80_INTERNAL_315290f6_44_flash_fwd_hdim128_bf16_split_softcap_sm80_cu_f3e6f9ee_30984cuda3std6ranges3__45__cpo9iter_moveE)
_ZN80_INTERNAL_315290f6_44_flash_fwd_hdim128_bf16_split_softcap_sm80_cu_f3e6f9ee_30984cuda3std6ranges3__45__cpo9iter_moveE:
	.zero		1
	.type		_ZN80_INTERNAL_315290f6_44_flash_fwd_hdim128_bf16_split_softcap_sm80_cu_f3e6f9ee_30984cuda3std3__45__cpo5beginE,@object
	.size		_ZN80_INTERNAL_315290f6_44_flash_fwd_hdim128_bf16_split_softcap_sm80_cu_f3e6f9ee_30984cuda3std3__45__cpo5beginE,(_ZN80_INTERNAL_315290f6_44_flash_fwd_hdim128_bf16_split_softcap_sm80_cu_f3e6f9ee_30984cuda3std3__482_GLOBAL__N__315290f6_44_flash_fwd_hdim128_bf16_split_softcap_sm80_cu_f3e6f9ee_30986ignoreE - _ZN80_INTERNAL_315290f6_44_flash_fwd_hdim128_bf16_split_softcap_sm80_cu_f3e6f9ee_30984cuda3std3__45__cpo5beginE)
_ZN80_INTERNAL_315290f6_44_flash_fwd_hdim128_bf16_split_softcap_sm80_cu_f3e6f9ee_30984cuda3std3__45__cpo5beginE:
	.zero		1
	.type		_ZN80_INTERNAL_315290f6_44_flash_fwd_hdim128_bf16_split_softcap_sm80_cu_f3e6f9ee_30984cuda3std3__482_GLOBAL__N__315290f6_44_flash_fwd_hdim128_bf16_split_softcap_sm80_cu_f3e6f9ee_30986ignoreE,@object
	.size		_ZN80_INTERNAL_315290f6_44_flash_fwd_hdim128_bf16_split_softcap_sm80_cu_f3e6f9ee_30984cuda3std3__482_GLOBAL__N__315290f6_44_flash_fwd_hdim128_bf16_split_softcap_sm80_cu_f3e6f9ee_30986ignoreE,(_ZN80_INTERNAL_315290f6_44_flash_fwd_hdim128_bf16_split_softcap_sm80_cu_f3e6f9ee_30984cute7productE - _ZN80_INTERNAL_315290f6_44_flash_fwd_hdim128_bf16_split_softcap_sm80_cu_f3e6f9ee_30984cuda3std3__482_GLOBAL__N__315290f6_44_flash_fwd_hdim128_bf16_split_softcap_sm80_cu_f3e6f9ee_30986ignoreE)
_ZN80_INTERNAL_315290f6_44_flash_fwd_hdim128_bf16_split_softcap_sm80_cu_f3e6f9ee_30984cuda3std3__482_GLOBAL__N__315290f6_44_flash_fwd_hdim128_bf16_split_softcap_sm80_cu_f3e6f9ee_30986ignoreE:
	.zero		1
	.type		_ZN80_INTERNAL_315290f6_44_flash_fwd_hdim128_bf16_split_softcap_sm80_cu_f3e6f9ee_30984cute7productE,@object
	.size		_ZN80_INTERNAL_315290f6_44_flash_fwd_hdim128_bf16_split_softcap_sm80_cu_f3e6f9ee_30984cute7productE,(_ZN80_INTERNAL_315290f6_44_flash_fwd_hdim128_bf16_split_softcap_sm80_cu_f3e6f9ee_30984cuda3std3__45__cpo3endE - _ZN80_INTERNAL_315290f6_44_flash_fwd_hdim128_bf16_split_softcap_sm80_cu_f3e6f9ee_30984cute7productE)
_ZN80_INTERNAL_315290f6_44_flash_fwd_hdim128_bf16_split_softcap_sm80_cu_f3e6f9ee_30984cute7productE:
	.zero		1
	.type		_ZN80_INTERNAL_315290f6_44_flash_fwd_hdim128_bf16_split_softcap_sm80_cu_f3e6f9ee_30984cuda3std3__45__cpo3endE,@object
	.size		_ZN80_INTERNAL_315290f6_44_flash_fwd_hdim128_bf16_split_softcap_sm80_cu_f3e6f9ee_30984cuda3std3__45__cpo3endE,(_ZN80_INTERNAL_315290f6_44_flash_fwd_hdim128_bf16_split_softcap_sm80_cu_f3e6f9ee_30984cuda3std3__419piecewise_constructE - _ZN80_INTERNAL_315290f6_44_flash_fwd_hdim128_bf16_split_softcap_sm80_cu_f3e6f9ee_30984cuda3std3__45__cpo3endE)
_ZN80_INTERNAL_315290f6_44_flash_fwd_hdim128_bf16_split_softcap_sm80_cu_f3e6f9ee_30984cuda3std3__45__cpo3endE:
	.zero		1
	.type		_ZN80_INTERNAL_315290f6_44_flash_fwd_hdim128_bf16_split_softcap_sm80_cu_f3e6f9ee_30984cuda3std3__419piecewise_constructE,@object
	.size		_ZN80_INTERNAL_315290f6_44_flash_fwd_hdim128_bf16_split_softcap_sm80_cu_f3e6f9ee_30984cuda3std3__419piecewise_constructE,(_ZN80_INTERNAL_315290f6_44_flash_fwd_hdim128_bf16_split_softcap_sm80_cu_f3e6f9ee_30984cuda3std3__45__cpo4cendE - _ZN80_INTERNAL_315290f6_44_flash_fwd_hdim128_bf16_split_softcap_sm80_cu_f3e6f9ee_30984cuda3std3__419piecewise_constructE)
_ZN80_INTERNAL_315290f6_44_flash_fwd_hdim128_bf16_split_softcap_sm80_cu_f3e6f9ee_30984cuda3std3__419piecewise_constructE:
	.zero		1
	.type		_ZN80_INTERNAL_315290f6_44_flash_fwd_hdim128_bf16_split_softcap_sm80_cu_f3e6f9ee_30984cuda3std3__45__cpo4cendE,@object
	.size		_ZN80_INTERNAL_315290f6_44_flash_fwd_hdim128_bf16_split_softcap_sm80_cu_f3e6f9ee_30984cuda3std3__45__cpo4cendE,(_ZN80_INTERNAL_315290f6_44_flash_fwd_hdim128_bf16_split_softcap_sm80_cu_f3e6f9ee_30984cuda3std6ranges3__45__cpo4swapE - _ZN80_INTERNAL_315290f6_44_flash_fwd_hdim128_bf16_split_softcap_sm80_cu_f3e6f9ee_30984cuda3std3__45__cpo4cendE)
_ZN80_INTERNAL_315290f6_44_flash_fwd_hdim128_bf16_split_softcap_sm80_cu_f3e6f9ee_30984cuda3std3__45__cpo4cendE:
	.zero		1
	.type		_ZN80_INTERNAL_315290f6_44_flash_fwd_hdim128_bf16_split_softcap_sm80_cu_f3e6f9ee_30984cuda3std6ranges3__45__cpo4swapE,@object
	.size		_ZN80_INTERNAL_315290f6_44_flash_fwd_hdim128_bf16_split_softcap_sm80_cu_f3e6f9ee_30984cuda3std6ranges3__45__cpo4swapE,(.L_7 - _ZN80_INTERNAL_315290f6_44_flash_fwd_hdim128_bf16_split_softcap_sm80_cu_f3e6f9ee_30984cuda3std6ranges3__45__cpo4swapE)
_ZN80_INTERNAL_315290f6_44_flash_fwd_hdim128_bf16_split_softcap_sm80_cu_f3e6f9ee_30984cuda3std6ranges3__45__cpo4swapE:
	.zero		1
.L_7:


//--------------------- .nv.constant0._ZN7cutlass13device_kernelIN5flash19enable_sm80_to_sm89INS1_16FlashAttnFwdSm80INS1_25CollectiveMainloopFwdSm80ILi8ELi1ELb1EN4cute5tupleIJNS5_1CILi128EEES8_S8_EEELi128ENS_10bfloat16_tEfNS_4arch4Sm80ELb0ELb0ELb1ELb0ELb0ELb0ELb1ELb1EEENS1_21CollectiveEpilogueFwdIS9_NS6_IJNS7_ILi1EEESF_SF_EEESA_SC_Li256ELb0ELb1ELb1ELb0EEENS1_19SingleTileSchedulerILb0ELb1ELb1ELi128EEEEEEEEEvNT_6ParamsE --------------------------
	.section	.nv.constant0._ZN7cutlass13device_kernelIN5flash19enable_sm80_to_sm89INS1_16FlashAttnFwdSm80INS1_25CollectiveMainloopFwdSm80ILi8ELi1ELb1EN4cute5tupleIJNS5_1CILi128EEES8_S8_EEELi128ENS_10bfloat16_tEfNS_4arch4Sm80ELb0ELb0ELb1ELb0ELb0ELb0ELb1ELb1EEENS1_21CollectiveEpilogueFwdIS9_NS6_IJNS7_ILi1EEESF_SF_EEESA_SC_Li256ELb0ELb1ELb1ELb0EEENS1_19SingleTileSchedulerILb0ELb1ELb1ELi128EEEEEEEEEvNT_6ParamsE,"a",@progbits
	.sectionflags	@""
	.align	4
.nv.constant0._ZN7cutlass13device_kernelIN5flash19enable_sm80_to_sm89INS1_16FlashAttnFwdSm80INS1_25CollectiveMainloopFwdSm80ILi8ELi1ELb1EN4cute5tupleIJNS5_1CILi128EEES8_S8_EEELi128ENS_10bfloat16_tEfNS_4arch4Sm80ELb0ELb0ELb1ELb0ELb0ELb0ELb1ELb1EEENS1_21CollectiveEpilogueFwdIS9_NS6_IJNS7_ILi1EEESF_SF_EEESA_SC_Li256ELb0ELb1ELb1ELb0EEENS1_19SingleTileSchedulerILb0ELb1ELb1ELi128EEEEEEEEEvNT_6ParamsE:
	.zero		1576


//--------------------- .nv.constant0._ZN7cutlass13device_kernelIN5flash19enable_sm80_to_sm89INS1_16FlashAttnFwdSm80INS1_25CollectiveMainloopFwdSm80ILi8ELi1ELb1EN4cute5tupleIJNS5_1CILi128EEENS7_ILi96EEES8_EEELi128ENS_10bfloat16_tEfNS_4arch4Sm80ELb0ELb1ELb1ELb0ELb0ELb0ELb1ELb1EEENS1_21CollectiveEpilogueFwdINS6_IJS8_S8_S9_EEENS6_IJNS7_ILi1EEESH_SH_EEESB_SD_Li256ELb0ELb1ELb1ELb0EEENS1_19SingleTileSchedulerILb0ELb1ELb1ELi128EEEEEEEEEvNT_6ParamsE --------------------------
	.section	.nv.constant0._ZN7cutlass13device_kernelIN5flash19enable_sm80_to_sm89INS1_16FlashAttnFwdSm80INS1_25CollectiveMainloopFwdSm80ILi8ELi1ELb1EN4cute5tupleIJNS5_1CILi128EEENS7_ILi96EEES8_EEELi128ENS_10bfloat16_tEfNS_4arch4Sm80ELb0ELb1ELb1ELb0ELb0ELb0ELb1ELb1EEENS1_21CollectiveEpilogueFwdINS6_IJS8_S8_S9_EEENS6_IJNS7_ILi1EEESH_SH_EEESB_SD_Li256ELb0ELb1ELb1ELb0EEENS1_19SingleTileSchedulerILb0ELb1ELb1ELi128EEEEEEEEEvNT_6ParamsE,"a",@progbits
	.sectionflags	@""
	.align	4
.nv.constant0._ZN7cutlass13device_kernelIN5flash19enable_sm80_to_sm89INS1_16FlashAttnFwdSm80INS1_25CollectiveMainloopFwdSm80ILi8ELi1ELb1EN4cute5tupleIJNS5_1CILi128EEENS7_ILi96EEES8_EEELi128ENS_10bfloat16_tEfNS_4arch4Sm80ELb0ELb1ELb1ELb0ELb0ELb0ELb1ELb1EEENS1_21CollectiveEpilogueFwdINS6_IJS8_S8_S9_EEENS6_IJNS7_ILi1EEESH_SH_EEESB_SD_Li256ELb0ELb1ELb1ELb0EEENS1_19SingleTileSchedulerILb0ELb1ELb1ELi128EEEEEEEEEvNT_6ParamsE:
	.zero		1576


//--------------------- .nv.constant0._ZN7cutlass13device_kernelIN5flash19enable_sm80_to_sm89INS1_16FlashAttnFwdSm80INS1_25CollectiveMainloopFwdSm80ILi8ELi1ELb1EN4cute5tupleIJNS5_1CILi128EEES8_S8_EEELi128ENS_10bfloat16_tEfNS_4arch4Sm80ELb1ELb0ELb1ELb0ELb0ELb0ELb1ELb1EEENS1_21CollectiveEpilogueFwdIS9_NS6_IJNS7_ILi1EEESF_SF_EEESA_SC_Li256ELb0ELb1ELb1ELb0EEENS1_30DynamicPersistentTileSchedulerILi256ELi256ELb1ELb1ELb0EEEEEEEEEvNT_6ParamsE --------------------------
	.section	.nv.constant0._ZN7cutlass13device_kernelIN5flash19enable_sm80_to_sm89INS1_16FlashAttnFwdSm80INS1_25CollectiveMainloopFwdSm80ILi8ELi1ELb1EN4cute5tupleIJNS5_1CILi128EEES8_S8_EEELi128ENS_10bfloat16_tEfNS_4arch4Sm80ELb1ELb0ELb1ELb0ELb0ELb0ELb1ELb1EEENS1_21CollectiveEpilogueFwdIS9_NS6_IJNS7_ILi1EEESF_SF_EEESA_SC_Li256ELb0ELb1ELb1ELb0EEENS1_30DynamicPersistentTileSchedulerILi256ELi256ELb1ELb1ELb0EEEEEEEEEvNT_6ParamsE,"a",@progbits
	.sectionflags	@""
	.align	4
.nv.constant0._ZN7cutlass13device_kernelIN5flash19enable_sm80_to_sm89INS1_16FlashAttnFwdSm80INS1_25CollectiveMainloopFwdSm80ILi8ELi1ELb1EN4cute5tupleIJNS5_1CILi128EEES8_S8_EEELi128ENS_10bfloat16_tEfNS_4arch4Sm80ELb1ELb0ELb1ELb0ELb0ELb0ELb1ELb1EEENS1_21CollectiveEpilogueFwdIS9_NS6_IJNS7_ILi1EEESF_SF_EEESA_SC_Li256ELb0ELb1ELb1ELb0EEENS1_30DynamicPersistentTileSchedulerILi256ELi256ELb1ELb1ELb0EEEEEEEEEvNT_6ParamsE:
	.zero		1592


//--------------------- .nv.constant0._ZN7cutlass13device_kernelIN5flash19enable_sm80_to_sm89INS1_16FlashAttnFwdSm80INS1_25CollectiveMainloopFwdSm80ILi4ELi1ELb0EN4cute5tupleIJNS5_1CILi128EEENS7_ILi64EEES8_EEELi128ENS_10bfloat16_tEfNS_4arch4Sm80ELb0ELb0ELb1ELb0ELb0ELb0ELb1ELb1EEENS1_21CollectiveEpilogueFwdINS6_IJS8_S8_S9_EEENS6_IJNS7_ILi1EEESH_SH_EEESB_SD_Li128ELb0ELb1ELb1ELb0EEENS1_19SingleTileSchedulerILb0ELb1ELb1ELi128EEEEEEEEEvNT_6ParamsE --------------------------
	.section	.nv.constant0._ZN7cutlass13device_kernelIN5flash19enable_sm80_to_sm89INS1_16FlashAttnFwdSm80INS1_25CollectiveMainloopFwdSm80ILi4ELi1ELb0EN4cute5tupleIJNS5_1CILi128EEENS7_ILi64EEES8_EEELi128ENS_10bfloat16_tEfNS_4arch4Sm80ELb0ELb0ELb1ELb0ELb0ELb0ELb1ELb1EEENS1_21CollectiveEpilogueFwdINS6_IJS8_S8_S9_EEENS6_IJNS7_ILi1EEESH_SH_EEESB_SD_Li128ELb0ELb1ELb1ELb0EEENS1_19SingleTileSchedulerILb0ELb1ELb1ELi128EEEEEEEEEvNT_6ParamsE,"a",@progbits
	.sectionflags	@""
	.align	4
.nv.constant0._ZN7cutlass13device_kernelIN5flash19enable_sm80_to_sm89INS1_16FlashAttnFwdSm80INS1_25CollectiveMainloopFwdSm80ILi4ELi1ELb0EN4cute5tupleIJNS5_1CILi128EEENS7_ILi64EEES8_EEELi128ENS_10bfloat16_tEfNS_4arch4Sm80ELb0ELb0ELb1ELb0ELb0ELb0ELb1ELb1EEENS1_21CollectiveEpilogueFwdINS6_IJS8_S8_S9_EEENS6_IJNS7_ILi1EEESH_SH_EEESB_SD_Li128ELb0ELb1ELb1ELb0EEENS1_19SingleTileSchedulerILb0ELb1ELb1ELi128EEEEEEEEEvNT_6ParamsE:
	.zero		1576


//--------------------- .nv.constant0._ZN7cutlass13device_kernelIN5flash19enable_sm80_to_sm89INS1_16FlashAttnFwdSm80INS1_25CollectiveMainloopFwdSm80ILi8ELi1ELb1EN4cute5tupleIJNS5_1CILi128EEENS7_ILi112EEES8_EEELi128ENS_10bfloat16_tEfNS_4arch4Sm80ELb0ELb0ELb1ELb1ELb0ELb0ELb1ELb1EEENS1_21CollectiveEpilogueFwdINS6_IJS8_S8_S9_EEENS6_IJNS7_ILi1EEESH_SH_EEESB_SD_Li256ELb1ELb1ELb1ELb0EEENS1_36VarlenDynamicPersistentTileSchedulerILi128ELi112ELi256ELi256ELb1ELb1ELb0ELb0ELb1ELb1EEEEEEEEEvNT_6ParamsE --------------------------
	.section	.nv.constant0._ZN7cutlass13device_kernelIN5flash19enable_sm80_to_sm89INS1_16FlashAttnFwdSm80INS1_25CollectiveMainloopFwdSm80ILi8ELi1ELb1EN4cute5tupleIJNS5_1CILi128EEENS7_ILi112EEES8_EEELi128ENS_10bfloat16_tEfNS_4arch4Sm80ELb0ELb0ELb1ELb1ELb0ELb0ELb1ELb1EEENS1_21CollectiveEpilogueFwdINS6_IJS8_S8_S9_EEENS6_IJNS7_ILi1EEESH_SH_EEESB_SD_Li256ELb1ELb1ELb1ELb0EEENS1_36VarlenDynamicPersistentTileSchedulerILi128ELi112ELi256ELi256ELb1ELb1ELb0ELb0ELb1ELb1EEEEEEEEEvNT_6ParamsE,"a",@progbits
	.sectionflags	@""
	.align	4
.nv.constant0._ZN7cutlass13device_kernelIN5flash19enable_sm80_to_sm89INS1_16FlashAttnFwdSm80INS1_25CollectiveMainloopFwdSm80ILi8ELi1ELb1EN4cute5tupleIJNS5_1CILi128EEENS7_ILi112EEES8_EEELi128ENS_10bfloat16_tEfNS_4arch4Sm80ELb0ELb0ELb1ELb1ELb0ELb0ELb1ELb1EEENS1_21CollectiveEpilogueFwdINS6_IJS8_S8_S9_EEENS6_IJNS7_ILi1EEESH_SH_EEESB_SD_Li256ELb1ELb1ELb1ELb0EEENS1_36VarlenDynamicPersistentTileSchedulerILi128ELi112ELi256ELi256ELb1ELb1ELb0ELb0ELb1ELb1EEEEEEEEEvNT_6ParamsE:
	.zero		1608


//--------------------- .nv.constant0._ZN7cutlass13device_kernelIN5flash19enable_sm80_to_sm89INS1_16FlashAttnFwdSm80INS1_25CollectiveMainloopFwdSm80ILi8ELi1ELb1EN4cute5tupleIJNS5_1CILi128EEENS7_ILi112EEES8_EEELi128ENS_10bfloat16_tEfNS_4arch4Sm80ELb0ELb0ELb1ELb1ELb0ELb1ELb1ELb1EEENS1_21CollectiveEpilogueFwdINS6_IJS8_S8_S9_EEENS6_IJNS7_ILi1EEESH_SH_EEESB_SD_Li256ELb1ELb1ELb1ELb0EEENS1_36VarlenDynamicPersistentTileSchedulerILi128ELi112ELi256ELi256ELb1ELb1ELb0ELb0ELb1ELb1EEEEEEEEEvNT_6ParamsE --------------------------
	.section	.nv.constant0._ZN7cutlass13device_kernelIN5flash19enable_sm80_to_sm89INS1_16FlashAttnFwdSm80INS1_25CollectiveMainloopFwdSm80ILi8ELi1ELb1EN4cute5tupleIJNS5_1CILi128EEENS7_ILi112EEES8_EEELi128ENS_10bfloat16_tEfNS_4arch4Sm80ELb0ELb0ELb1ELb1ELb0ELb1ELb1ELb1EEENS1_21CollectiveEpilogueFwdINS6_IJS8_S8_S9_EEENS6_IJNS7_ILi1EEESH_SH_EEESB_SD_Li256ELb1ELb1ELb1ELb0EEENS1_36VarlenDynamicPersistentTileSchedulerILi128ELi112ELi256ELi256ELb1ELb1ELb0ELb0ELb1ELb1EEEEEEEEEvNT_6ParamsE,"a",@progbits
	.sectionflags	@""
	.align	4
.nv.constant0._ZN7cutlass13device_kernelIN5flash19enable_sm80_to_sm89INS1_16FlashAttnFwdSm80INS1_25CollectiveMainloopFwdSm80ILi8ELi1ELb1EN4cute5tupleIJNS5_1CILi128EEENS7_ILi112EEES8_EEELi128ENS_10bfloat16_tEfNS_4arch4Sm80ELb0ELb0ELb1ELb1ELb0ELb1ELb1ELb1EEENS1_21CollectiveEpilogueFwdINS6_IJS8_S8_S9_EEENS6_IJNS7_ILi1EEESH_SH_EEESB_SD_Li256ELb1ELb1ELb1ELb0EEENS1_36VarlenDynamicPersistentTileSchedulerILi128ELi112ELi256ELi256ELb1ELb1ELb0ELb0ELb1ELb1EEEEEEEEEvNT_6ParamsE:
	.zero		1608


//--------------------- .nv.constant0._ZN7cutlass13device_kernelIN5flash19enable_sm80_to_sm89INS1_16FlashAttnFwdSm80INS1_25CollectiveMainloopFwdSm80ILi4ELi1ELb0EN4cute5tupleIJNS5_1CILi128EEENS7_ILi48EEES8_EEELi128ENS_10bfloat16_tEfNS_4arch4Sm80ELb0ELb1ELb1ELb0ELb0ELb0ELb1ELb1EEENS1_21CollectiveEpilogueFwdINS6_IJS8_S8_S9_EEENS6_IJNS7_ILi1EEESH_SH_EEESB_SD_Li128ELb0ELb1ELb1ELb0EEENS1_19SingleTileSchedulerILb0ELb1ELb1ELi128EEEEEEEEEvNT_6ParamsE --------------------------
	.section	.nv.constant0._ZN7cutlass13device_kernelIN5flash19enable_sm80_to_sm89INS1_16FlashAttnFwdSm80INS1_25CollectiveMainloopFwdSm80ILi4ELi1ELb0EN4cute5tupleIJNS5_1CILi128EEENS7_ILi48EEES8_EEELi128ENS_10bfloat16_tEfNS_4arch4Sm80ELb0ELb1ELb1ELb0ELb0ELb0ELb1ELb1EEENS1_21CollectiveEpilogueFwdINS6_IJS8_S8_S9_EEENS6_IJNS7_ILi1EEESH_SH_EEESB_SD_Li128ELb0ELb1ELb1ELb0EEENS1_19SingleTileSchedulerILb0ELb1ELb1ELi128EEEEEEEEEvNT_6ParamsE,"a",@progbits
	.sectionflags	@""
	.align	4
.nv.constant0._ZN7cutlass13device_kernelIN5flash19enable_sm80_to_sm89INS1_16FlashAttnFwdSm80INS1_25CollectiveMainloopFwdSm80ILi4ELi1ELb0EN4cute5tupleIJNS5_1CILi128EEENS7_ILi48EEES8_EEELi128ENS_10bfloat16_tEfNS_4arch4Sm80ELb0ELb1ELb1ELb0ELb0ELb0ELb1ELb1EEENS1_21CollectiveEpilogueFwdINS6_IJS8_S8_S9_EEENS6_IJNS7_ILi1EEESH_SH_EEESB_SD_Li128ELb0ELb1ELb1ELb0EEENS1_19SingleTileSchedulerILb0ELb1ELb1ELi128EEEEEEEEEvNT_6ParamsE:
	.zero		1576


//--------------------- .nv.constant0._ZN7cutlass13device_kernelIN5flash19enable_sm80_to_sm89INS1_16FlashAttnFwdSm80INS1_25CollectiveMainloopFwdSm80ILi8ELi1ELb1EN4cute5tupleIJNS5_1CILi128EEENS7_ILi96EEES8_EEELi128ENS_10bfloat16_tEfNS_4arch4Sm80ELb0ELb1ELb1ELb1ELb0ELb0ELb1ELb1EEENS1_21CollectiveEpilogueFwdINS6_IJS8_S8_S9_EEENS6_IJNS7_ILi1EEESH_SH_EEESB_SD_Li256ELb1ELb1ELb1ELb0EEENS1_36VarlenDynamicPersistentTileSchedulerILi128ELi96ELi256ELi256ELb1ELb1ELb0ELb1ELb0ELb1EEEEEEEEEvNT_6ParamsE --------------------------
	.section	.nv.constant0._ZN7cutlass13device_kernelIN5flash19enable_sm80_to_sm89INS1_16FlashAttnFwdSm80INS1_25CollectiveMainloopFwdSm80ILi8ELi1ELb1EN4cute5tupleIJNS5_1CILi128EEENS7_ILi96EEES8_EEELi128ENS_10bfloat16_tEfNS_4arch4Sm80ELb0ELb1ELb1ELb1ELb0ELb0ELb1ELb1EEENS1_21CollectiveEpilogueFwdINS6_IJS8_S8_S9_EEENS6_IJNS7_ILi1EEESH_SH_EEESB_SD_Li256ELb1ELb1ELb1ELb0EEENS1_36VarlenDynamicPersistentTileSchedulerILi128ELi96ELi256ELi256ELb1ELb1ELb0ELb1ELb0ELb1EEEEEEEEEvNT_6ParamsE,"a",@progbits
	.sectionflags	@""
	.align	4
.nv.constant0._ZN7cutlass13device_kernelIN5flash19enable_sm80_to_sm89INS1_16FlashAttnFwdSm80INS1_25CollectiveMainloopFwdSm80ILi8ELi1ELb1EN4cute5tupleIJNS5_1CILi128EEENS7_ILi96EEES8_EEELi128ENS_10bfloat16_tEfNS_4arch4Sm80ELb0ELb1ELb1ELb1ELb0ELb0ELb1ELb1EEENS1_21CollectiveEpilogueFwdINS6_IJS8_S8_S9_EEENS6_IJNS7_ILi1EEESH_SH_EEESB_SD_Li256ELb1ELb1ELb1ELb0EEENS1_36VarlenDynamicPersistentTileSchedulerILi128ELi96ELi256ELi256ELb1ELb1ELb0ELb1ELb0ELb1EEEEEEEEEvNT_6ParamsE:
	.zero		1608


//--------------------- .nv.constant0._ZN7cutlass13device_kernelIN5flash19enable_sm80_to_sm89INS1_16FlashAttnFwdSm80INS1_25CollectiveMainloopFwdSm80ILi8ELi1ELb1EN4cute5tupleIJNS5_1CILi128EEENS7_ILi96EEES8_EEELi128ENS_10bfloat16_tEfNS_4arch4Sm80ELb0ELb1ELb1ELb1ELb0ELb1ELb1ELb1EEENS1_21CollectiveEpilogueFwdINS6_IJS8_S8_S9_EEENS6_IJNS7_ILi1EEESH_SH_EEESB_SD_Li256ELb1ELb1ELb1ELb0EEENS1_36VarlenDynamicPersistentTileSchedulerILi128ELi96ELi256ELi256ELb1ELb1ELb0ELb1ELb0ELb1EEEEEEEEEvNT_6ParamsE --------------------------
	.section	.nv.constant0._ZN7cutlass13device_kernelIN5flash19enable_sm80_to_sm89INS1_16FlashAttnFwdSm80INS1_25CollectiveMainloopFwdSm80ILi8ELi1ELb1EN4cute5tupleIJNS5_1CILi128EEENS7_ILi96EEES8_EEELi128ENS_10bfloat16_tEfNS_4arch4Sm80ELb0ELb1ELb1ELb1ELb0ELb1ELb1ELb1EEENS1_21CollectiveEpilogueFwdINS6_IJS8_S8_S9_EEENS6_IJNS7_ILi1EEESH_SH_EEESB_SD_Li256ELb1ELb1ELb1ELb0EEENS1_36VarlenDynamicPersistentTileSchedulerILi128ELi96ELi256ELi256ELb1ELb1ELb0ELb1ELb0ELb1EEEEEEEEEvNT_6ParamsE,"a",@progbits
	.sectionflags	@""
	.align	4
.nv.constant0._ZN7cutlass13device_kernelIN5flash19enable_sm80_to_sm89INS1_16FlashAttnFwdSm80INS1_25CollectiveMainloopFwdSm80ILi8ELi1ELb1EN4cute5tupleIJNS5_1CILi128EEENS7_ILi96EEES8_EEELi128ENS_10bfloat16_tEfNS_4arch4Sm80ELb0ELb1ELb1ELb1ELb0ELb1ELb1ELb1EEENS1_21CollectiveEpilogueFwdINS6_IJS8_S8_S9_EEENS6_IJNS7_ILi1EEESH_SH_EEESB_SD_Li256ELb1ELb1ELb1ELb0EEENS1_36VarlenDynamicPersistentTileSchedulerILi128ELi96ELi256ELi256ELb1ELb1ELb0ELb1ELb0ELb1EEEEEEEEEvNT_6ParamsE:
	.zero		1608


//--------------------- .nv.constant0._ZN7cutlass13device_kernelIN5flash19enable_sm80_to_sm89INS1_16FlashAttnFwdSm80INS1_25CollectiveMainloopFwdSm80ILi4ELi1ELb0EN4cute5tupleIJNS5_1CILi128EEENS7_ILi64EEES8_EEELi128ENS_10bfloat16_tEfNS_4arch4Sm80ELb1ELb0ELb1ELb0ELb0ELb0ELb1ELb1EEENS1_21CollectiveEpilogueFwdINS6_IJS8_S8_S9_EEENS6_IJNS7_ILi1EEESH_SH_EEESB_SD_Li128ELb0ELb1ELb1ELb0EEENS1_30DynamicPersistentTileSchedulerILi128ELi128ELb1ELb1ELb0EEEEEEEEEvNT_6ParamsE --------------------------
	.section	.nv.constant0._ZN7cutlass13device_kernelIN5flash19enable_sm80_to_sm89INS1_16FlashAttnFwdSm80INS1_25CollectiveMainloopFwdSm80ILi4ELi1ELb0EN4cute5tupleIJNS5_1CILi128EEENS7_ILi64EEES8_EEELi128ENS_10bfloat16_tEfNS_4arch4Sm80ELb1ELb0ELb1ELb0ELb0ELb0ELb1ELb1EEENS1_21CollectiveEpilogueFwdINS6_IJS8_S8_S9_EEENS6_IJNS7_ILi1EEESH_SH_EEESB_SD_Li128ELb0ELb1ELb1ELb0EEENS1_30DynamicPersistentTileSchedulerILi128ELi128ELb1ELb1ELb0EEEEEEEEEvNT_6ParamsE,"a",@progbits
	.sectionflags	@""
	.align	4
.nv.constant0._ZN7cutlass13device_kernelIN5flash19enable_sm80_to_sm89INS1_16FlashAttnFwdSm80INS1_25CollectiveMainloopFwdSm80ILi4ELi1ELb0EN4cute5tupleIJNS5_1CILi128EEENS7_ILi64EEES8_EEELi128ENS_10bfloat16_tEfNS_4arch4Sm80ELb1ELb0ELb1ELb0ELb0ELb0ELb1ELb1EEENS1_21CollectiveEpilogueFwdINS6_IJS8_S8_S9_EEENS6_IJNS7_ILi1EEESH_SH_EEESB_SD_Li128ELb0ELb1ELb1ELb0EEENS1_30DynamicPersistentTileSchedulerILi128ELi128ELb1ELb1ELb0EEEEEEEEEvNT_6ParamsE:
	.zero		1592


//--------------------- .nv.constant0._ZN7cutlass13device_kernelIN5flash19enable_sm80_to_sm89INS1_16FlashAttnFwdSm80INS1_25CollectiveMainloopFwdSm80ILi8ELi1ELb1EN4cute5tupleIJNS5_1CILi128EEENS7_ILi112EEES8_EEELi128ENS_10bfloat16_tEfNS_4arch4Sm80ELb1ELb0ELb1ELb1ELb0ELb0ELb1ELb1EEENS1_21CollectiveEpilogueFwdINS6_IJS8_S8_S9_EEENS6_IJNS7_ILi1EEESH_SH_EEESB_SD_Li256ELb1ELb1ELb1ELb0EEENS1_36VarlenDynamicPersistentTileSchedulerILi128ELi112ELi256ELi256ELb1ELb1ELb0ELb1ELb1ELb1EEEEEEEEEvNT_6ParamsE --------------------------
	.section	.nv.constant0._ZN7cutlass13device_kernelIN5flash19enable_sm80_to_sm89INS1_16FlashAttnFwdSm80INS1_25CollectiveMainloopFwdSm80ILi8ELi1ELb1EN4cute5tupleIJNS5_1CILi128EEENS7_ILi112EEES8_EEELi128ENS_10bfloat16_tEfNS_4arch4Sm80ELb1ELb0ELb1ELb1ELb0ELb0ELb1ELb1EEENS1_21CollectiveEpilogueFwdINS6_IJS8_S8_S9_EEENS6_IJNS7_ILi1EEESH_SH_EEESB_SD_Li256ELb1ELb1ELb1ELb0EEENS1_36VarlenDynamicPersistentTileSchedulerILi128ELi112ELi256ELi256ELb1ELb1ELb0ELb1ELb1ELb1EEEEEEEEEvNT_6ParamsE,"a",@progbits
	.sectionflags	@""
	.align	4
.nv.constant0._ZN7cutlass13device_kernelIN5flash19enable_sm80_to_sm89INS1_16FlashAttnFwdSm80INS1_25CollectiveMainloopFwdSm80ILi8ELi1ELb1EN4cute5tupleIJNS5_1CILi128EEENS7_ILi112EEES8_EEELi128ENS_10bfloat16_tEfNS_4arch4Sm80ELb1ELb0ELb1ELb1ELb0ELb0ELb1ELb1EEENS1_21CollectiveEpilogueFwdINS6_IJS8_S8_S9_EEENS6_IJNS7_ILi1EEESH_SH_EEESB_SD_Li256ELb1ELb1ELb1ELb0EEENS1_36VarlenDynamicPersistentTileSchedulerILi128ELi112ELi256ELi256ELb1ELb1ELb0ELb1ELb1ELb1EEEEEEEEEvNT_6ParamsE:
	.zero		1608


//--------------------- .nv.constant0._ZN7cutlass13device_kernelIN5flash19enable_sm80_to_sm89INS1_16FlashAttnFwdSm80INS1_25CollectiveMainloopFwdSm80ILi8ELi1ELb1EN4cute5tupleIJNS5_1CILi128EEENS7_ILi112EEES8_EEELi128ENS_10bfloat16_tEfNS_4arch4Sm80ELb1ELb0ELb1ELb1ELb0ELb1ELb1ELb1EEENS1_21CollectiveEpilogueFwdINS6_IJS8_S8_S9_EEENS6_IJNS7_ILi1EEESH_SH_EEESB_SD_Li256ELb1ELb1ELb1ELb0EEENS1_36VarlenDynamicPersistentTileSchedulerILi128ELi112ELi256ELi256ELb1ELb1ELb0ELb1ELb1ELb1EEEEEEEEEvNT_6ParamsE --------------------------
	.section	.nv.constant0._ZN7cutlass13device_kernelIN5flash19enable_sm80_to_sm89INS1_16FlashAttnFwdSm80INS1_25CollectiveMainloopFwdSm80ILi8ELi1ELb1EN4cute5tupleIJNS5_1CILi128EEENS7_ILi112EEES8_EEELi128ENS_10bfloat16_tEfNS_4arch4Sm80ELb1ELb0ELb1ELb1ELb0ELb1ELb1ELb1EEENS1_21CollectiveEpilogueFwdINS6_IJS8_S8_S9_EEENS6_IJNS7_ILi1EEESH_SH_EEESB_SD_Li256ELb1ELb1ELb1ELb0EEENS1_36VarlenDynamicPersistentTileSchedulerILi128ELi112ELi256ELi256ELb1ELb1ELb0ELb1ELb1ELb1EEEEEEEEEvNT_6ParamsE,"a",@progbits
	.sectionflags	@""
	.align	4
.nv.constant0._ZN7cutlass13device_kernelIN5flash19enable_sm80_to_sm89INS1_16FlashAttnFwdSm80INS1_25CollectiveMainloopFwdSm80ILi8ELi1ELb1EN4cute5tupleIJNS5_1CILi128EEENS7_ILi112EEES8_EEELi128ENS_10bfloat16_tEfNS_4arch4Sm80ELb1ELb0ELb1ELb1ELb0ELb1ELb1ELb1EEENS1_21CollectiveEpilogueFwdINS6_IJS8_S8_S9_EEENS6_IJNS7_ILi1EEESH_SH_EEESB_SD_Li256ELb1ELb1ELb1ELb0EEENS1_36VarlenDynamicPersistentTileSchedulerILi128ELi112ELi256ELi256ELb1ELb1ELb0ELb1ELb1ELb1EEEEEEEEEvNT_6ParamsE:
	.zero		1608


//--------------------- SYMBOLS --------------------------

	.type		.nv.reservedSmem.offset0,@object
	.size		.nv.reservedSmem.offset0,0x4
